//
// Generated by NVIDIA NVVM Compiler
//
// Compiler Build ID: CL-36424714
// Cuda compilation tools, release 13.0, V13.0.88
// Based on NVVM 20.0.0
//

.version 9.0
.target sm_100
.address_size 64

	// .globl	_Z12computeValueiPfS_PKiS1_S1_S1_Pi
.global .attribute(.managed) .align 4 .f32 epsilon = 0f391D4952;
// _ZZ12computeValueiPfS_PKiS1_S1_S1_PiE4tile has been demoted
.global .attribute(.managed) .align 4 .u32 num_active_nodes;

.visible .entry _Z12computeValueiPfS_PKiS1_S1_S1_Pi(
	.param .u32 _Z12computeValueiPfS_PKiS1_S1_S1_Pi_param_0,
	.param .u64 .ptr .align 1 _Z12computeValueiPfS_PKiS1_S1_S1_Pi_param_1,
	.param .u64 .ptr .align 1 _Z12computeValueiPfS_PKiS1_S1_S1_Pi_param_2,
	.param .u64 .ptr .align 1 _Z12computeValueiPfS_PKiS1_S1_S1_Pi_param_3,
	.param .u64 .ptr .align 1 _Z12computeValueiPfS_PKiS1_S1_S1_Pi_param_4,
	.param .u64 .ptr .align 1 _Z12computeValueiPfS_PKiS1_S1_S1_Pi_param_5,
	.param .u64 .ptr .align 1 _Z12computeValueiPfS_PKiS1_S1_S1_Pi_param_6,
	.param .u64 .ptr .align 1 _Z12computeValueiPfS_PKiS1_S1_S1_Pi_param_7
)
{
	.reg .pred 	%p<12>;
	.reg .b32 	%r<66>;
	.reg .b32 	%f<100>;
	.reg .b64 	%rd<73>;
	// demoted variable
	.shared .align 4 .b8 _ZZ12computeValueiPfS_PKiS1_S1_S1_PiE4tile[2048];
	ld.param.u32 	%r18, [_Z12computeValueiPfS_PKiS1_S1_S1_Pi_param_0];
	ld.param.u64 	%rd8, [_Z12computeValueiPfS_PKiS1_S1_S1_Pi_param_1];
	ld.param.u64 	%rd5, [_Z12computeValueiPfS_PKiS1_S1_S1_Pi_param_2];
	ld.param.u64 	%rd9, [_Z12computeValueiPfS_PKiS1_S1_S1_Pi_param_3];
	ld.param.u64 	%rd6, [_Z12computeValueiPfS_PKiS1_S1_S1_Pi_param_4];
	ld.param.u64 	%rd10, [_Z12computeValueiPfS_PKiS1_S1_S1_Pi_param_5];
	ld.param.u64 	%rd7, [_Z12computeValueiPfS_PKiS1_S1_S1_Pi_param_7];
	cvta.to.global.u64 	%rd1, %rd9;
	cvta.to.global.u64 	%rd2, %rd8;
	cvta.to.global.u64 	%rd3, %rd10;
	mov.u32 	%r19, %tid.x;
	shl.b32 	%r20, %r19, 2;
	mov.u32 	%r21, _ZZ12computeValueiPfS_PKiS1_S1_S1_PiE4tile;
	add.s32 	%r1, %r21, %r20;
	mov.b32 	%r22, 1041865112;
	st.shared.u32 	[%r1], %r22;
	mov.u32 	%r23, %ntid.x;
	mov.u32 	%r24, %ctaid.x;
	mad.lo.s32 	%r2, %r23, %r24, %r19;
	setp.ge.s32 	%p1, %r2, %r18;
	@%p1 bra 	$L__BB0_16;
	cvta.to.global.u64 	%rd11, %rd7;
	mul.wide.s32 	%rd12, %r2, 4;
	add.s64 	%rd13, %rd11, %rd12;
	ld.global.u32 	%r25, [%rd13];
	setp.ne.s32 	%p2, %r25, 1;
	@%p2 bra 	$L__BB0_16;
	cvta.to.global.u64 	%rd14, %rd6;
	add.s64 	%rd16, %rd14, %rd12;
	ld.global.u32 	%r63, [%rd16];
	ld.global.u32 	%r4, [%rd16+4];
	setp.ge.s32 	%p3, %r63, %r4;
	mov.f32 	%f98, 0f3E199998;
	@%p3 bra 	$L__BB0_15;
	add.s32 	%r26, %r63, 1;
	max.s32 	%r27, %r4, %r26;
	sub.s32 	%r5, %r27, %r63;
	and.b32  	%r6, %r5, 7;
	sub.s32 	%r28, %r63, %r27;
	setp.gt.u32 	%p4, %r28, -8;
	mov.f32 	%f98, 0f3E199998;
	@%p4 bra 	$L__BB0_6;
	and.b32  	%r29, %r5, -8;
	neg.s32 	%r61, %r29;
	add.s64 	%rd4, %rd3, 16;
	mov.f32 	%f98, 0f3E199998;
$L__BB0_5:
	.pragma "nounroll";
	mul.wide.s32 	%rd17, %r63, 4;
	add.s64 	%rd18, %rd4, %rd17;
	ld.global.u32 	%r30, [%rd18+-16];
	mul.wide.s32 	%rd19, %r30, 4;
	add.s64 	%rd20, %rd2, %rd19;
	ld.global.f32 	%f18, [%rd20];
	mul.f32 	%f19, %f18, 0f3F59999A;
	add.s64 	%rd21, %rd1, %rd19;
	ld.global.u32 	%r31, [%rd21];
	cvt.rn.f32.s32 	%f20, %r31;
	div.rn.f32 	%f21, %f19, %f20;
	add.f32 	%f22, %f98, %f21;
	ld.global.u32 	%r32, [%rd18+-12];
	mul.wide.s32 	%rd22, %r32, 4;
	add.s64 	%rd23, %rd2, %rd22;
	ld.global.f32 	%f23, [%rd23];
	mul.f32 	%f24, %f23, 0f3F59999A;
	add.s64 	%rd24, %rd1, %rd22;
	ld.global.u32 	%r33, [%rd24];
	cvt.rn.f32.s32 	%f25, %r33;
	div.rn.f32 	%f26, %f24, %f25;
	add.f32 	%f27, %f22, %f26;
	ld.global.u32 	%r34, [%rd18+-8];
	mul.wide.s32 	%rd25, %r34, 4;
	add.s64 	%rd26, %rd2, %rd25;
	ld.global.f32 	%f28, [%rd26];
	mul.f32 	%f29, %f28, 0f3F59999A;
	add.s64 	%rd27, %rd1, %rd25;
	ld.global.u32 	%r35, [%rd27];
	cvt.rn.f32.s32 	%f30, %r35;
	div.rn.f32 	%f31, %f29, %f30;
	add.f32 	%f32, %f27, %f31;
	ld.global.u32 	%r36, [%rd18+-4];
	mul.wide.s32 	%rd28, %r36, 4;
	add.s64 	%rd29, %rd2, %rd28;
	ld.global.f32 	%f33, [%rd29];
	mul.f32 	%f34, %f33, 0f3F59999A;
	add.s64 	%rd30, %rd1, %rd28;
	ld.global.u32 	%r37, [%rd30];
	cvt.rn.f32.s32 	%f35, %r37;
	div.rn.f32 	%f36, %f34, %f35;
	add.f32 	%f37, %f32, %f36;
	ld.global.u32 	%r38, [%rd18];
	mul.wide.s32 	%rd31, %r38, 4;
	add.s64 	%rd32, %rd2, %rd31;
	ld.global.f32 	%f38, [%rd32];
	mul.f32 	%f39, %f38, 0f3F59999A;
	add.s64 	%rd33, %rd1, %rd31;
	ld.global.u32 	%r39, [%rd33];
	cvt.rn.f32.s32 	%f40, %r39;
	div.rn.f32 	%f41, %f39, %f40;
	add.f32 	%f42, %f37, %f41;
	ld.global.u32 	%r40, [%rd18+4];
	mul.wide.s32 	%rd34, %r40, 4;
	add.s64 	%rd35, %rd2, %rd34;
	ld.global.f32 	%f43, [%rd35];
	mul.f32 	%f44, %f43, 0f3F59999A;
	add.s64 	%rd36, %rd1, %rd34;
	ld.global.u32 	%r41, [%rd36];
	cvt.rn.f32.s32 	%f45, %r41;
	div.rn.f32 	%f46, %f44, %f45;
	add.f32 	%f47, %f42, %f46;
	ld.global.u32 	%r42, [%rd18+8];
	mul.wide.s32 	%rd37, %r42, 4;
	add.s64 	%rd38, %rd2, %rd37;
	ld.global.f32 	%f48, [%rd38];
	mul.f32 	%f49, %f48, 0f3F59999A;
	add.s64 	%rd39, %rd1, %rd37;
	ld.global.u32 	%r43, [%rd39];
	cvt.rn.f32.s32 	%f50, %r43;
	div.rn.f32 	%f51, %f49, %f50;
	add.f32 	%f52, %f47, %f51;
	ld.global.u32 	%r44, [%rd18+12];
	mul.wide.s32 	%rd40, %r44, 4;
	add.s64 	%rd41, %rd2, %rd40;
	ld.global.f32 	%f53, [%rd41];
	mul.f32 	%f54, %f53, 0f3F59999A;
	add.s64 	%rd42, %rd1, %rd40;
	ld.global.u32 	%r45, [%rd42];
	cvt.rn.f32.s32 	%f55, %r45;
	div.rn.f32 	%f56, %f54, %f55;
	add.f32 	%f98, %f52, %f56;
	add.s32 	%r63, %r63, 8;
	add.s32 	%r61, %r61, 8;
	setp.ne.s32 	%p5, %r61, 0;
	@%p5 bra 	$L__BB0_5;
$L__BB0_6:
	setp.eq.s32 	%p6, %r6, 0;
	@%p6 bra 	$L__BB0_14;
	and.b32  	%r13, %r5, 3;
	setp.lt.u32 	%p7, %r6, 4;
	@%p7 bra 	$L__BB0_9;
	mul.wide.s32 	%rd43, %r63, 4;
	add.s64 	%rd44, %rd3, %rd43;
	ld.global.u32 	%r46, [%rd44];
	mul.wide.s32 	%rd45, %r46, 4;
	add.s64 	%rd46, %rd2, %rd45;
	ld.global.f32 	%f58, [%rd46];
	mul.f32 	%f59, %f58, 0f3F59999A;
	add.s64 	%rd47, %rd1, %rd45;
	ld.global.u32 	%r47, [%rd47];
	cvt.rn.f32.s32 	%f60, %r47;
	div.rn.f32 	%f61, %f59, %f60;
	add.f32 	%f62, %f98, %f61;
	ld.global.u32 	%r48, [%rd44+4];
	mul.wide.s32 	%rd48, %r48, 4;
	add.s64 	%rd49, %rd2, %rd48;
	ld.global.f32 	%f63, [%rd49];
	mul.f32 	%f64, %f63, 0f3F59999A;
	add.s64 	%rd50, %rd1, %rd48;
	ld.global.u32 	%r49, [%rd50];
	cvt.rn.f32.s32 	%f65, %r49;
	div.rn.f32 	%f66, %f64, %f65;
	add.f32 	%f67, %f62, %f66;
	ld.global.u32 	%r50, [%rd44+8];
	mul.wide.s32 	%rd51, %r50, 4;
	add.s64 	%rd52, %rd2, %rd51;
	ld.global.f32 	%f68, [%rd52];
	mul.f32 	%f69, %f68, 0f3F59999A;
	add.s64 	%rd53, %rd1, %rd51;
	ld.global.u32 	%r51, [%rd53];
	cvt.rn.f32.s32 	%f70, %r51;
	div.rn.f32 	%f71, %f69, %f70;
	add.f32 	%f72, %f67, %f71;
	ld.global.u32 	%r52, [%rd44+12];
	mul.wide.s32 	%rd54, %r52, 4;
	add.s64 	%rd55, %rd2, %rd54;
	ld.global.f32 	%f73, [%rd55];
	mul.f32 	%f74, %f73, 0f3F59999A;
	add.s64 	%rd56, %rd1, %rd54;
	ld.global.u32 	%r53, [%rd56];
	cvt.rn.f32.s32 	%f75, %r53;
	div.rn.f32 	%f76, %f74, %f75;
	add.f32 	%f98, %f72, %f76;
	add.s32 	%r63, %r63, 4;
$L__BB0_9:
	setp.eq.s32 	%p8, %r13, 0;
	@%p8 bra 	$L__BB0_14;
	setp.eq.s32 	%p9, %r13, 1;
	@%p9 bra 	$L__BB0_12;
	mul.wide.s32 	%rd57, %r63, 4;
	add.s64 	%rd58, %rd3, %rd57;
	ld.global.u32 	%r54, [%rd58];
	mul.wide.s32 	%rd59, %r54, 4;
	add.s64 	%rd60, %rd2, %rd59;
	ld.global.f32 	%f78, [%rd60];
	mul.f32 	%f79, %f78, 0f3F59999A;
	add.s64 	%rd61, %rd1, %rd59;
	ld.global.u32 	%r55, [%rd61];
	cvt.rn.f32.s32 	%f80, %r55;
	div.rn.f32 	%f81, %f79, %f80;
	add.f32 	%f82, %f98, %f81;
	ld.global.u32 	%r56, [%rd58+4];
	mul.wide.s32 	%rd62, %r56, 4;
	add.s64 	%rd63, %rd2, %rd62;
	ld.global.f32 	%f83, [%rd63];
	mul.f32 	%f84, %f83, 0f3F59999A;
	add.s64 	%rd64, %rd1, %rd62;
	ld.global.u32 	%r57, [%rd64];
	cvt.rn.f32.s32 	%f85, %r57;
	div.rn.f32 	%f86, %f84, %f85;
	add.f32 	%f98, %f82, %f86;
	add.s32 	%r63, %r63, 2;
$L__BB0_12:
	and.b32  	%r58, %r5, 1;
	setp.eq.b32 	%p10, %r58, 1;
	not.pred 	%p11, %p10;
	@%p11 bra 	$L__BB0_14;
	mul.wide.s32 	%rd65, %r63, 4;
	add.s64 	%rd66, %rd3, %rd65;
	ld.global.u32 	%r59, [%rd66];
	mul.wide.s32 	%rd67, %r59, 4;
	add.s64 	%rd68, %rd2, %rd67;
	ld.global.f32 	%f87, [%rd68];
	mul.f32 	%f88, %f87, 0f3F59999A;
	add.s64 	%rd69, %rd1, %rd67;
	ld.global.u32 	%r60, [%rd69];
	cvt.rn.f32.s32 	%f89, %r60;
	div.rn.f32 	%f90, %f88, %f89;
	add.f32 	%f98, %f98, %f90;
$L__BB0_14:
	st.shared.f32 	[%r1], %f98;
$L__BB0_15:
	cvta.to.global.u64 	%rd70, %rd5;
	add.s64 	%rd72, %rd70, %rd12;
	st.global.f32 	[%rd72], %f98;
$L__BB0_16:
	ret;

}
	// .globl	_Z12updateActiveiPfS_Pi
.visible .entry _Z12updateActiveiPfS_Pi(
	.param .u32 _Z12updateActiveiPfS_Pi_param_0,
	.param .u64 .ptr .align 1 _Z12updateActiveiPfS_Pi_param_1,
	.param .u64 .ptr .align 1 _Z12updateActiveiPfS_Pi_param_2,
	.param .u64 .ptr .align 1 _Z12updateActiveiPfS_Pi_param_3
)
{
	.reg .pred 	%p<4>;
	.reg .b32 	%r<8>;
	.reg .b32 	%f<6>;
	.reg .b64 	%rd<12>;

	ld.param.u32 	%r2, [_Z12updateActiveiPfS_Pi_param_0];
	ld.param.u64 	%rd2, [_Z12updateActiveiPfS_Pi_param_1];
	ld.param.u64 	%rd3, [_Z12updateActiveiPfS_Pi_param_2];
	ld.param.u64 	%rd4, [_Z12updateActiveiPfS_Pi_param_3];
	mov.u32 	%r3, %ntid.x;
	mov.u32 	%r4, %ctaid.x;
	mov.u32 	%r5, %tid.x;
	mad.lo.s32 	%r1, %r3, %r4, %r5;
	setp.ge.s32 	%p1, %r1, %r2;
	@%p1 bra 	$L__BB1_3;
	cvta.to.global.u64 	%rd5, %rd4;
	mul.wide.s32 	%rd6, %r1, 4;
	add.s64 	%rd1, %rd5, %rd6;
	ld.global.u32 	%r6, [%rd1];
	setp.ne.s32 	%p2, %r6, 1;
	@%p2 bra 	$L__BB1_3;
	cvta.to.global.u64 	%rd7, %rd2;
	add.s64 	%rd9, %rd7, %rd6;
	ld.global.f32 	%f1, [%rd9];
	cvta.to.global.u64 	%rd10, %rd3;
	add.s64 	%rd11, %rd10, %rd6;
	ld.global.f32 	%f2, [%rd11];
	sub.f32 	%f3, %f1, %f2;
	abs.f32 	%f4, %f3;
	ld.global.f32 	%f5, [epsilon];
	setp.gt.f32 	%p3, %f4, %f5;
	selp.u32 	%r7, 1, 0, %p3;
	st.global.u32 	[%rd1], %r7;
$L__BB1_3:
	ret;

}
	// .globl	_Z19init_is_valid_nodesPii
.visible .entry _Z19init_is_valid_nodesPii(
	.param .u64 .ptr .align 1 _Z19init_is_valid_nodesPii_param_0,
	.param .u32 _Z19init_is_valid_nodesPii_param_1
)
{
	.reg .pred 	%p<2>;
	.reg .b32 	%r<7>;
	.reg .b64 	%rd<5>;

	ld.param.u64 	%rd1, [_Z19init_is_valid_nodesPii_param_0];
	ld.param.u32 	%r2, [_Z19init_is_valid_nodesPii_param_1];
	mov.u32 	%r3, %tid.x;
	mov.u32 	%r4, %ctaid.x;
	mov.u32 	%r5, %ntid.x;
	mad.lo.s32 	%r1, %r4, %r5, %r3;
	setp.ge.s32 	%p1, %r1, %r2;
	@%p1 bra 	$L__BB2_2;
	cvta.to.global.u64 	%rd2, %rd1;
	mul.wide.s32 	%rd3, %r1, 4;
	add.s64 	%rd4, %rd2, %rd3;
	mov.b32 	%r6, 1;
	st.global.u32 	[%rd4], %r6;
$L__BB2_2:
	ret;

}
	// .globl	_Z22update_activenodes_numPii
.visible .entry _Z22update_activenodes_numPii(
	.param .u64 .ptr .align 1 _Z22update_activenodes_numPii_param_0,
	.param .u32 _Z22update_activenodes_numPii_param_1
)
{
	.reg .pred 	%p<3>;
	.reg .b32 	%r<8>;
	.reg .b64 	%rd<5>;

	ld.param.u64 	%rd1, [_Z22update_activenodes_numPii_param_0];
	ld.param.u32 	%r2, [_Z22update_activenodes_numPii_param_1];
	mov.u32 	%r3, %tid.x;
	mov.u32 	%r4, %ctaid.x;
	mov.u32 	%r5, %ntid.x;
	mad.lo.s32 	%r1, %r4, %r5, %r3;
	setp.ge.s32 	%p1, %r1, %r2;
	@%p1 bra 	$L__BB3_3;
	cvta.to.global.u64 	%rd2, %rd1;
	mul.wide.s32 	%rd3, %r1, 4;
	add.s64 	%rd4, %rd2, %rd3;
	ld.global.nc.u32 	%r6, [%rd4];
	setp.ne.s32 	%p2, %r6, 1;
	@%p2 bra 	$L__BB3_3;
	atom.global.add.u32 	%r7, [num_active_nodes], 1;
$L__BB3_3:
	ret;

}


// ===== COMPILED SASS (sm_100) =====

	.target	sm_100

	.elftype	@"ET_EXEC"


//--------------------- .note.nv.tkinfo           --------------------------
	.section	.note.nv.tkinfo,"",@"SHT_NOTE"
	.sectionflags	@"SHF_NOTE_NV_TKINFO"
	.tkinfo
        /*0018*/ 	.word	0x00000002
        /*0030*/ 	.string	""
        /*0030*/ 	.string	"ptxas"
        /*0030*/ 	.string	"Cuda compilation tools, release 13.0, V13.0.88"
        /*0030*/ 	.string	"Build cuda_13.0.r13.0/compiler.36424714_0"
        /*0030*/ 	.string	"-arch sm_100 -m 64 "



//--------------------- .note.nv.cuinfo           --------------------------
	.section	.note.nv.cuinfo,"",@"SHT_NOTE"
	.sectionflags	@"SHF_NOTE_NV_CUINFO"
        /*0018*/ 	.short	0x0002
        /*001a*/ 	.short	0x0064
        /*001c*/ 	.short	0x0082
	.zero		2


//--------------------- .nv.info                  --------------------------
	.section	.nv.info,"",@"SHT_CUDA_INFO"
	.align	4


	//----- nvinfo : EIATTR_REGCOUNT
	.align		4
        /*0000*/ 	.byte	0x04, 0x2f
        /*0002*/ 	.short	(.L_3 - .L_2)
	.align		4
.L_2:
        /*0004*/ 	.word	index@(_Z12computeValueiPfS_PKiS1_S1_S1_Pi)
        /*0008*/ 	.word	0x0000001c


	//----- nvinfo : EIATTR_FRAME_SIZE
	.align		4
.L_3:
        /*000c*/ 	.byte	0x04, 0x11
        /*000e*/ 	.short	(.L_5 - .L_4)
	.align		4
.L_4:
        /*0010*/ 	.word	index@($__internal_0_$__cuda_sm3x_div_rn_noftz_f32_slowpath)
        /*0014*/ 	.word	0x00000000


	//----- nvinfo : EIATTR_FRAME_SIZE
	.align		4
.L_5:
        /*0018*/ 	.byte	0x04, 0x11
        /*001a*/ 	.short	(.L_7 - .L_6)
	.align		4
.L_6:
        /*001c*/ 	.word	index@(_Z12computeValueiPfS_PKiS1_S1_S1_Pi)
        /*0020*/ 	.word	0x00000000


	//----- nvinfo : EIATTR_REGCOUNT
	.align		4
.L_7:
        /*0024*/ 	.byte	0x04, 0x2f
        /*0026*/ 	.short	(.L_9 - .L_8)
	.align		4
.L_8:
        /*0028*/ 	.word	index@(_Z12updateActiveiPfS_Pi)
        /*002c*/ 	.word	0x0000000e


	//----- nvinfo : EIATTR_FRAME_SIZE
	.align		4
.L_9:
        /*0030*/ 	.byte	0x04, 0x11
        /*0032*/ 	.short	(.L_11 - .L_10)
	.align		4
.L_10:
        /*0034*/ 	.word	index@(_Z12updateActiveiPfS_Pi)
        /*0038*/ 	.word	0x00000000


	//----- nvinfo : EIATTR_REGCOUNT
	.align		4
.L_11:
        /*003c*/ 	.byte	0x04, 0x2f
        /*003e*/ 	.short	(.L_13 - .L_12)
	.align		4
.L_12:
        /*0040*/ 	.word	index@(_Z19init_is_valid_nodesPii)
        /*0044*/ 	.word	0x0000000a


	//----- nvinfo : EIATTR_FRAME_SIZE
	.align		4
.L_13:
        /*0048*/ 	.byte	0x04, 0x11
        /*004a*/ 	.short	(.L_15 - .L_14)
	.align		4
.L_14:
        /*004c*/ 	.word	index@(_Z19init_is_valid_nodesPii)
        /*0050*/ 	.word	0x00000000


	//----- nvinfo : EIATTR_REGCOUNT
	.align		4
.L_15:
        /*0054*/ 	.byte	0x04, 0x2f
        /*0056*/ 	.short	(.L_17 - .L_16)
	.align		4
.L_16:
        /*0058*/ 	.word	index@(_Z22update_activenodes_numPii)
        /*005c*/ 	.word	0x00000008


	//----- nvinfo : EIATTR_FRAME_SIZE
	.align		4
.L_17:
        /*0060*/ 	.byte	0x04, 0x11
        /*0062*/ 	.short	(.L_19 - .L_18)
	.align		4
.L_18:
        /*0064*/ 	.word	index@(_Z22update_activenodes_numPii)
        /*0068*/ 	.word	0x00000000


	//----- nvinfo : EIATTR_MIN_STACK_SIZE
	.align		4
.L_19:
        /*006c*/ 	.byte	0x04, 0x12
        /*006e*/ 	.short	(.L_21 - .L_20)
	.align		4
.L_20:
        /*0070*/ 	.word	index@(_Z22update_activenodes_numPii)
        /*0074*/ 	.word	0x00000000


	//----- nvinfo : EIATTR_MIN_STACK_SIZE
	.align		4
.L_21:
        /*0078*/ 	.byte	0x04, 0x12
        /*007a*/ 	.short	(.L_23 - .L_22)
	.align		4
.L_22:
        /*007c*/ 	.word	index@(_Z19init_is_valid_nodesPii)
        /*0080*/ 	.word	0x00000000


	//----- nvinfo : EIATTR_MIN_STACK_SIZE
	.align		4
.L_23:
        /*0084*/ 	.byte	0x04, 0x12
        /*0086*/ 	.short	(.L_25 - .L_24)
	.align		4
.L_24:
        /*0088*/ 	.word	index@(_Z12updateActiveiPfS_Pi)
        /*008c*/ 	.word	0x00000000


	//----- nvinfo : EIATTR_MIN_STACK_SIZE
	.align		4
.L_25:
        /*0090*/ 	.byte	0x04, 0x12
        /*0092*/ 	.short	(.L_27 - .L_26)
	.align		4
.L_26:
        /*0094*/ 	.word	index@(_Z12computeValueiPfS_PKiS1_S1_S1_Pi)
        /*0098*/ 	.word	0x00000000
.L_27:


//--------------------- .nv.compat                --------------------------
	.section	.nv.compat,"",@"SHT_CUDA_COMPAT_INFO"
	.align	4
        /*0000*/ 	.byte	0x02, 0x09, 0x00, 0x00, 0x02, 0x02, 0x01, 0x00, 0x02, 0x05, 0x05, 0x00, 0x03, 0x07, 0x01, 0x01
        /*0010*/ 	.byte	0x02, 0x03, 0x00, 0x00, 0x02, 0x06, 0x01, 0x00, 0x04, 0x0b, 0x08, 0x00, 0x01, 0x00, 0x00, 0x00
        /*0020*/ 	.byte	0x00, 0x00, 0x00, 0x00


//--------------------- .nv.info._Z22update_activenodes_numPii --------------------------
	.section	.nv.info._Z22update_activenodes_numPii,"",@"SHT_CUDA_INFO"
	.sectionflags	@""
	.align	4


	//----- nvinfo : EIATTR_CUDA_API_VERSION
	.align		4
        /*0000*/ 	.byte	0x04, 0x37
        /*0002*/ 	.short	(.L_29 - .L_28)
.L_28:
        /*0004*/ 	.word	0x00000082


	//----- nvinfo : EIATTR_KPARAM_INFO
	.align		4
.L_29:
        /*0008*/ 	.byte	0x04, 0x17
        /*000a*/ 	.short	(.L_31 - .L_30)
.L_30:
        /*000c*/ 	.word	0x00000000
        /*0010*/ 	.short	0x0001
        /*0012*/ 	.short	0x0008
        /*0014*/ 	.byte	0x00, 0xf0, 0x11, 0x00


	//----- nvinfo : EIATTR_KPARAM_INFO
	.align		4
.L_31:
        /*0018*/ 	.byte	0x04, 0x17
        /*001a*/ 	.short	(.L_33 - .L_32)
.L_32:
        /*001c*/ 	.word	0x00000000
        /*0020*/ 	.short	0x0000
        /*0022*/ 	.short	0x0000
        /*0024*/ 	.byte	0x00, 0xf5, 0x21, 0x00


	//----- nvinfo : EIATTR_SPARSE_MMA_MASK
	.align		4
.L_33:
        /*0028*/ 	.byte	0x03, 0x50
        /*002a*/ 	.short	0x0000


	//----- nvinfo : EIATTR_MAXREG_COUNT
	.align		4
        /*002c*/ 	.byte	0x03, 0x1b
        /*002e*/ 	.short	0x00ff


	//----- nvinfo : EIATTR_MERCURY_ISA_VERSION
	.align		4
        /*0030*/ 	.byte	0x03, 0x5f
        /*0032*/ 	.short	0x0101


	//----- nvinfo : EIATTR_INT_WARP_WIDE_INSTR_OFFSETS
	.align		4
        /*0034*/ 	.byte	0x04, 0x31
        /*0036*/ 	.short	(.L_35 - .L_34)


	//   ....[0]....
.L_34:
        /*0038*/ 	.word	0x00000100


	//----- nvinfo : EIATTR_VRC_CTA_INIT_COUNT
	.align		4
.L_35:
        /*003c*/ 	.byte	0x02, 0x4a
	.zero		1
	.zero		1


	//----- nvinfo : EIATTR_EXIT_INSTR_OFFSETS
	.align		4
        /*0040*/ 	.byte	0x04, 0x1c
        /*0042*/ 	.short	(.L_37 - .L_36)


	//   ....[0]....
.L_36:
        /*0044*/ 	.word	0x00000070


	//   ....[1]....
        /*0048*/ 	.word	0x000000d0


	//   ....[2]....
        /*004c*/ 	.word	0x00000150


	//----- nvinfo : EIATTR_CBANK_PARAM_SIZE
	.align		4
.L_37:
        /*0050*/ 	.byte	0x03, 0x19
        /*0052*/ 	.short	0x000c


	//----- nvinfo : EIATTR_PARAM_CBANK
	.align		4
        /*0054*/ 	.byte	0x04, 0x0a
        /*0056*/ 	.short	(.L_39 - .L_38)
	.align		4
.L_38:
        /*0058*/ 	.word	index@(.nv.constant0._Z22update_activenodes_numPii)
        /*005c*/ 	.short	0x0380
        /*005e*/ 	.short	0x000c


	//----- nvinfo : EIATTR_SW_WAR
	.align		4
.L_39:
        /*0060*/ 	.byte	0x04, 0x36
        /*0062*/ 	.short	(.L_41 - .L_40)
.L_40:
        /*0064*/ 	.word	0x00000008
.L_41:


//--------------------- .nv.info._Z19init_is_valid_nodesPii --------------------------
	.section	.nv.info._Z19init_is_valid_nodesPii,"",@"SHT_CUDA_INFO"
	.sectionflags	@""
	.align	4


	//----- nvinfo : EIATTR_CUDA_API_VERSION
	.align		4
        /*0000*/ 	.byte	0x04, 0x37
        /*0002*/ 	.short	(.L_43 - .L_42)
.L_42:
        /*0004*/ 	.word	0x00000082


	//----- nvinfo : EIATTR_KPARAM_INFO
	.align		4
.L_43:
        /*0008*/ 	.byte	0x04, 0x17
        /*000a*/ 	.short	(.L_45 - .L_44)
.L_44:
        /*000c*/ 	.word	0x00000000
        /*0010*/ 	.short	0x0001
        /*0012*/ 	.short	0x0008
        /*0014*/ 	.byte	0x00, 0xf0, 0x11, 0x00


	//----- nvinfo : EIATTR_KPARAM_INFO
	.align		4
.L_45:
        /*0018*/ 	.byte	0x04, 0x17
        /*001a*/ 	.short	(.L_47 - .L_46)
.L_46:
        /*001c*/ 	.word	0x00000000
        /*0020*/ 	.short	0x0000
        /*0022*/ 	.short	0x0000
        /*0024*/ 	.byte	0x00, 0xf5, 0x21, 0x00


	//----- nvinfo : EIATTR_SPARSE_MMA_MASK
	.align		4
.L_47:
        /*0028*/ 	.byte	0x03, 0x50
        /*002a*/ 	.short	0x0000


	//----- nvinfo : EIATTR_MAXREG_COUNT
	.align		4
        /*002c*/ 	.byte	0x03, 0x1b
        /*002e*/ 	.short	0x00ff


	//----- nvinfo : EIATTR_MERCURY_ISA_VERSION
	.align		4
        /*0030*/ 	.byte	0x03, 0x5f
        /*0032*/ 	.short	0x0101


	//----- nvinfo : EIATTR_VRC_CTA_INIT_COUNT
	.align		4
        /*0034*/ 	.byte	0x02, 0x4a
	.zero		1
	.zero		1


	//----- nvinfo : EIATTR_EXIT_INSTR_OFFSETS
	.align		4
        /*0038*/ 	.byte	0x04, 0x1c
        /*003a*/ 	.short	(.L_49 - .L_48)


	//   ....[0]....
.L_48:
        /*003c*/ 	.word	0x00000070


	//   ....[1]....
        /*0040*/ 	.word	0x000000d0


	//----- nvinfo : EIATTR_CBANK_PARAM_SIZE
	.align		4
.L_49:
        /*0044*/ 	.byte	0x03, 0x19
        /*0046*/ 	.short	0x000c


	//----- nvinfo : EIATTR_PARAM_CBANK
	.align		4
        /*0048*/ 	.byte	0x04, 0x0a
        /*004a*/ 	.short	(.L_51 - .L_50)
	.align		4
.L_50:
        /*004c*/ 	.word	index@(.nv.constant0._Z19init_is_valid_nodesPii)
        /*0050*/ 	.short	0x0380
        /*0052*/ 	.short	0x000c


	//----- nvinfo : EIATTR_SW_WAR
	.align		4
.L_51:
        /*0054*/ 	.byte	0x04, 0x36
        /*0056*/ 	.short	(.L_53 - .L_52)
.L_52:
        /*0058*/ 	.word	0x00000008
.L_53:


//--------------------- .nv.info._Z12updateActiveiPfS_Pi --------------------------
	.section	.nv.info._Z12updateActiveiPfS_Pi,"",@"SHT_CUDA_INFO"
	.sectionflags	@""
	.align	4


	//----- nvinfo : EIATTR_CUDA_API_VERSION
	.align		4
        /*0000*/ 	.byte	0x04, 0x37
        /*0002*/ 	.short	(.L_55 - .L_54)
.L_54:
        /*0004*/ 	.word	0x00000082


	//----- nvinfo : EIATTR_KPARAM_INFO
	.align		4
.L_55:
        /*0008*/ 	.byte	0x04, 0x17
        /*000a*/ 	.short	(.L_57 - .L_56)
.L_56:
        /*000c*/ 	.word	0x00000000
        /*0010*/ 	.short	0x0003
        /*0012*/ 	.short	0x0018
        /*0014*/ 	.byte	0x00, 0xf5, 0x21, 0x00


	//----- nvinfo : EIATTR_KPARAM_INFO
	.align		4
.L_57:
        /*0018*/ 	.byte	0x04, 0x17
        /*001a*/ 	.short	(.L_59 - .L_58)
.L_58:
        /*001c*/ 	.word	0x00000000
        /*0020*/ 	.short	0x0002
        /*0022*/ 	.short	0x0010
        /*0024*/ 	.byte	0x00, 0xf5, 0x21, 0x00


	//----- nvinfo : EIATTR_KPARAM_INFO
	.align		4
.L_59:
        /*0028*/ 	.byte	0x04, 0x17
        /*002a*/ 	.short	(.L_61 - .L_60)
.L_60:
        /*002c*/ 	.word	0x00000000
        /*0030*/ 	.short	0x0001
        /*0032*/ 	.short	0x0008
        /*0034*/ 	.byte	0x00, 0xf5, 0x21, 0x00


	//----- nvinfo : EIATTR_KPARAM_INFO
	.align		4
.L_61:
        /*0038*/ 	.byte	0x04, 0x17
        /*003a*/ 	.short	(.L_63 - .L_62)
.L_62:
        /*003c*/ 	.word	0x00000000
        /*0040*/ 	.short	0x0000
        /*0042*/ 	.short	0x0000
        /*0044*/ 	.byte	0x00, 0xf0, 0x11, 0x00


	//----- nvinfo : EIATTR_SPARSE_MMA_MASK
	.align		4
.L_63:
        /*0048*/ 	.byte	0x03, 0x50
        /*004a*/ 	.short	0x0000


	//----- nvinfo : EIATTR_MAXREG_COUNT
	.align		4
        /*004c*/ 	.byte	0x03, 0x1b
        /*004e*/ 	.short	0x00ff


	//----- nvinfo : EIATTR_MERCURY_ISA_VERSION
	.align		4
        /*0050*/ 	.byte	0x03, 0x5f
        /*0052*/ 	.short	0x0101


	//----- nvinfo : EIATTR_VRC_CTA_INIT_COUNT
	.align		4
        /*0054*/ 	.byte	0x02, 0x4a
	.zero		1
	.zero		1


	//----- nvinfo : EIATTR_EXIT_INSTR_OFFSETS
	.align		4
        /*0058*/ 	.byte	0x04, 0x1c
        /*005a*/ 	.short	(.L_65 - .L_64)


	//   ....[0]....
.L_64:
        /*005c*/ 	.word	0x00000070


	//   ....[1]....
        /*0060*/ 	.word	0x000000d0


	//   ....[2]....
        /*0064*/ 	.word	0x000001a0


	//----- nvinfo : EIATTR_CBANK_PARAM_SIZE
	.align		4
.L_65:
        /*0068*/ 	.byte	0x03, 0x19
        /*006a*/ 	.short	0x0020


	//----- nvinfo : EIATTR_PARAM_CBANK
	.align		4
        /*006c*/ 	.byte	0x04, 0x0a
        /*006e*/ 	.short	(.L_67 - .L_66)
	.align		4
.L_66:
        /*0070*/ 	.word	index@(.nv.constant0._Z12updateActiveiPfS_Pi)
        /*0074*/ 	.short	0x0380
        /*0076*/ 	.short	0x0020


	//----- nvinfo : EIATTR_SW_WAR
	.align		4
.L_67:
        /*0078*/ 	.byte	0x04, 0x36
        /*007a*/ 	.short	(.L_69 - .L_68)
.L_68:
        /*007c*/ 	.word	0x00000008
.L_69:


//--------------------- .nv.info._Z12computeValueiPfS_PKiS1_S1_S1_Pi --------------------------
	.section	.nv.info._Z12computeValueiPfS_PKiS1_S1_S1_Pi,"",@"SHT_CUDA_INFO"
	.sectionflags	@""
	.align	4


	//----- nvinfo : EIATTR_CUDA_API_VERSION
	.align		4
        /*0000*/ 	.byte	0x04, 0x37
        /*0002*/ 	.short	(.L_71 - .L_70)
.L_70:
        /*0004*/ 	.word	0x00000082


	//----- nvinfo : EIATTR_KPARAM_INFO
	.align		4
.L_71:
        /*0008*/ 	.byte	0x04, 0x17
        /*000a*/ 	.short	(.L_73 - .L_72)
.L_72:
        /*000c*/ 	.word	0x00000000
        /*0010*/ 	.short	0x0007
        /*0012*/ 	.short	0x0038
        /*0014*/ 	.byte	0x00, 0xf5, 0x21, 0x00


	//----- nvinfo : EIATTR_KPARAM_INFO
	.align		4
.L_73:
        /*0018*/ 	.byte	0x04, 0x17
        /*001a*/ 	.short	(.L_75 - .L_74)
.L_74:
        /*001c*/ 	.word	0x00000000
        /*0020*/ 	.short	0x0006
        /*0022*/ 	.short	0x0030
        /*0024*/ 	.byte	0x00, 0xf5, 0x21, 0x00


	//----- nvinfo : EIATTR_KPARAM_INFO
	.align		4
.L_75:
        /*0028*/ 	.byte	0x04, 0x17
        /*002a*/ 	.short	(.L_77 - .L_76)
.L_76:
        /*002c*/ 	.word	0x00000000
        /*0030*/ 	.short	0x0005
        /*0032*/ 	.short	0x0028
        /*0034*/ 	.byte	0x00, 0xf5, 0x21, 0x00


	//----- nvinfo : EIATTR_KPARAM_INFO
	.align		4
.L_77:
        /*0038*/ 	.byte	0x04, 0x17
        /*003a*/ 	.short	(.L_79 - .L_78)
.L_78:
        /*003c*/ 	.word	0x00000000
        /*0040*/ 	.short	0x0004
        /*0042*/ 	.short	0x0020
        /*0044*/ 	.byte	0x00, 0xf5, 0x21, 0x00


	//----- nvinfo : EIATTR_KPARAM_INFO
	.align		4
.L_79:
        /*0048*/ 	.byte	0x04, 0x17
        /*004a*/ 	.short	(.L_81 - .L_80)
.L_80:
        /*004c*/ 	.word	0x00000000
        /*0050*/ 	.short	0x0003
        /*0052*/ 	.short	0x0018
        /*0054*/ 	.byte	0x00, 0xf5, 0x21, 0x00


	//----- nvinfo : EIATTR_KPARAM_INFO
	.align		4
.L_81:
        /*0058*/ 	.byte	0x04, 0x17
        /*005a*/ 	.short	(.L_83 - .L_82)
.L_82:
        /*005c*/ 	.word	0x00000000
        /*0060*/ 	.short	0x0002
        /*0062*/ 	.short	0x0010
        /*0064*/ 	.byte	0x00, 0xf5, 0x21, 0x00


	//----- nvinfo : EIATTR_KPARAM_INFO
	.align		4
.L_83:
        /*0068*/ 	.byte	0x04, 0x17
        /*006a*/ 	.short	(.L_85 - .L_84)
.L_84:
        /*006c*/ 	.word	0x00000000
        /*0070*/ 	.short	0x0001
        /*0072*/ 	.short	0x0008
        /*0074*/ 	.byte	0x00, 0xf5, 0x21, 0x00


	//----- nvinfo : EIATTR_KPARAM_INFO
	.align		4
.L_85:
        /*0078*/ 	.byte	0x04, 0x17
        /*007a*/ 	.short	(.L_87 - .L_86)
.L_86:
        /*007c*/ 	.word	0x00000000
        /*0080*/ 	.short	0x0000
        /*0082*/ 	.short	0x0000
        /*0084*/ 	.byte	0x00, 0xf0, 0x11, 0x00


	//----- nvinfo : EIATTR_SPARSE_MMA_MASK
	.align		4
.L_87:
        /*0088*/ 	.byte	0x03, 0x50
        /*008a*/ 	.short	0x0000


	//----- nvinfo : EIATTR_MAXREG_COUNT
	.align		4
        /*008c*/ 	.byte	0x03, 0x1b
        /*008e*/ 	.short	0x00ff


	//----- nvinfo : EIATTR_MERCURY_ISA_VERSION
	.align		4
        /*0090*/ 	.byte	0x03, 0x5f
        /*0092*/ 	.short	0x0101


	//----- nvinfo : EIATTR_VRC_CTA_INIT_COUNT
	.align		4
        /*0094*/ 	.byte	0x02, 0x4a
	.zero		1
	.zero		1


	//----- nvinfo : EIATTR_EXIT_INSTR_OFFSETS
	.align		4
        /*0098*/ 	.byte	0x04, 0x1c
        /*009a*/ 	.short	(.L_89 - .L_88)


	//   ....[0]....
.L_88:
        /*009c*/ 	.word	0x000000d0


	//   ....[1]....
        /*00a0*/ 	.word	0x00000130


	//   ....[2]....
        /*00a4*/ 	.word	0x000019a0


	//----- nvinfo : EIATTR_CRS_STACK_SIZE
	.align		4
.L_89:
        /*00a8*/ 	.byte	0x04, 0x1e
        /*00aa*/ 	.short	(.L_91 - .L_90)
.L_90:
        /*00ac*/ 	.word	0x00000000


	//----- nvinfo : EIATTR_CBANK_PARAM_SIZE
	.align		4
.L_91:
        /*00b0*/ 	.byte	0x03, 0x19
        /*00b2*/ 	.short	0x0040


	//----- nvinfo : EIATTR_PARAM_CBANK
	.align		4
        /*00b4*/ 	.byte	0x04, 0x0a
        /*00b6*/ 	.short	(.L_93 - .L_92)
	.align		4
.L_92:
        /*00b8*/ 	.word	index@(.nv.constant0._Z12computeValueiPfS_PKiS1_S1_S1_Pi)
        /*00bc*/ 	.short	0x0380
        /*00be*/ 	.short	0x0040


	//----- nvinfo : EIATTR_SW_WAR
	.align		4
.L_93:
        /*00c0*/ 	.byte	0x04, 0x36
        /*00c2*/ 	.short	(.L_95 - .L_94)
.L_94:
        /*00c4*/ 	.word	0x00000008
.L_95:


//--------------------- .nv.callgraph             --------------------------
	.section	.nv.callgraph,"",@"SHT_CUDA_CALLGRAPH"
	.align	4
	.sectionentsize	8
	.align		4
        /*0000*/ 	.word	0x00000000
	.align		4
        /*0004*/ 	.word	0xffffffff
	.align		4
        /*0008*/ 	.word	0x00000000
	.align		4
        /*000c*/ 	.word	0xfffffffe
	.align		4
        /*0010*/ 	.word	0x00000000
	.align		4
        /*0014*/ 	.word	0xfffffffd
	.align		4
        /*0018*/ 	.word	0x00000000
	.align		4
        /*001c*/ 	.word	0xfffffffc


//--------------------- .nv.constant4             --------------------------
	.section	.nv.constant4,"a",@progbits
	.align	8
	.align		8
.nv.constant4:
        /*0000*/ 	.dword	epsilon
	.align		8
        /*0008*/ 	.dword	num_active_nodes


//--------------------- .text._Z22update_activenodes_numPii --------------------------
	.section	.text._Z22update_activenodes_numPii,"ax",@progbits
	.align	128
        .global         _Z22update_activenodes_numPii
        .type           _Z22update_activenodes_numPii,@function
        .size           _Z22update_activenodes_numPii,(.L_x_57 - _Z22update_activenodes_numPii)
        .other          _Z22update_activenodes_numPii,@"STO_CUDA_ENTRY STV_DEFAULT"
_Z22update_activenodes_numPii:
.text._Z22update_activenodes_numPii:
[----:B------:R-:W-:Y:S01]  /*0000*/  LDC R1, c[0x0][0x37c] ;  /* 0x0000df00ff017b82 */ /* 0x000fe20000000800 */
[----:B------:R-:W0:Y:S07]  /*0010*/  S2R R5, SR_TID.X ;  /* 0x0000000000057919 */ /* 0x000e2e0000002100 */
[----:B------:R-:W0:Y:S01]  /*0020*/  S2UR UR4, SR_CTAID.X ;  /* 0x00000000000479c3 */ /* 0x000e220000002500 */
[----:B------:R-:W1:Y:S07]  /*0030*/  LDCU UR5, c[0x0][0x388] ;  /* 0x00007100ff0577ac */ /* 0x000e6e0008000800 */
[----:B------:R-:W0:Y:S02]  /*0040*/  LDC R0, c[0x0][0x360] ;  /* 0x0000d800ff007b82 */ /* 0x000e240000000800 */
[----:B0-----:R-:W-:-:S05]  /*0050*/  IMAD R5, R0, UR4, R5 ;  /* 0x0000000400057c24 */ /* 0x001fca000f8e0205 */
[----:B-1----:R-:W-:-:S13]  /*0060*/  ISETP.GE.AND P0, PT, R5, UR5, PT ;  /* 0x0000000505007c0c */ /* 0x002fda000bf06270 */
[----:B------:R-:W-:Y:S05]  /*0070*/  @P0 EXIT ;  /* 0x000000000000094d */ /* 0x000fea0003800000 */
[----:B------:R-:W0:Y:S01]  /*0080*/  LDC.64 R2, c[0x0][0x380] ;  /* 0x0000e000ff027b82 */ /* 0x000e220000000a00 */
[----:B------:R-:W1:Y:S01]  /*0090*/  LDCU.64 UR4, c[0x0][0x358] ;  /* 0x00006b00ff0477ac */ /* 0x000e620008000a00 */
[----:B0-----:R-:W-:-:S06]  /*00a0*/  IMAD.WIDE R2, R5, 0x4, R2 ;  /* 0x0000000405027825 */ /* 0x001fcc00078e0202 */
[----:B-1----:R-:W2:Y:S02]  /*00b0*/  LDG.E.CONSTANT R2, desc[UR4][R2.64] ;  /* 0x0000000402027981 */ /* 0x002ea4000c1e9900 */
[----:B--2---:R-:W-:-:S13]  /*00c0*/  ISETP.NE.AND P0, PT, R2, 0x1, PT ;  /* 0x000000010200780c */ /* 0x004fda0003f05270 */
[----:B------:R-:W-:Y:S05]  /*00d0*/  @P0 EXIT ;  /* 0x000000000000094d */ /* 0x000fea0003800000 */
[----:B------:R-:W0:Y:S01]  /*00e0*/  S2R R0, SR_LANEID ;  /* 0x0000000000007919 */ /* 0x000e220000000000 */
[----:B------:R-:W1:Y:S01]  /*00f0*/  LDC.64 R2, c[0x4][0x8] ;  /* 0x01000200ff027b82 */ /* 0x000e620000000a00 */
[----:B------:R-:W-:Y:S02]  /*0100*/  VOTEU.ANY UR6, UPT, PT ;  /* 0x0000000000067886 */ /* 0x000fe400038e0100 */
[----:B------:R-:W-:Y:S02]  /*0110*/  UFLO.U32 UR7, UR6 ;  /* 0x00000006000772bd */ /* 0x000fe400080e0000 */
[----:B------:R-:W1:Y:S04]  /*0120*/  POPC R5, UR6 ;  /* 0x0000000600057d09 */ /* 0x000e680008000000 */
[----:B0-----:R-:W-:-:S13]  /*0130*/  ISETP.EQ.U32.AND P0, PT, R0, UR7, PT ;  /* 0x0000000700007c0c */ /* 0x001fda000bf02070 */
[----:B-1----:R-:W-:Y:S01]  /*0140*/  @P0 REDG.E.ADD.STRONG.GPU desc[UR4][R2.64], R5 ;  /* 0x000000050200098e */ /* 0x002fe2000c12e104 */
[----:B------:R-:W-:Y:S05]  /*0150*/  EXIT ;  /* 0x000000000000794d */ /* 0x000fea0003800000 */
.L_x_0:
[----:B------:R-:W-:-:S00]  /*0160*/  BRA `(.L_x_0) ;  /* 0xfffffffc00fc7947 */ /* 0x000fc0000383ffff */
[----:B------:R-:W-:-:S00]  /*0170*/  NOP ;  /* 0x0000000000007918 */ /* 0x000fc00000000000 */
        /* <DEDUP_REMOVED lines=8> */
.L_x_57:


//--------------------- .text._Z19init_is_valid_nodesPii --------------------------
	.section	.text._Z19init_is_valid_nodesPii,"ax",@progbits
	.align	128
        .global         _Z19init_is_valid_nodesPii
        .type           _Z19init_is_valid_nodesPii,@function
        .size           _Z19init_is_valid_nodesPii,(.L_x_58 - _Z19init_is_valid_nodesPii)
        .other          _Z19init_is_valid_nodesPii,@"STO_CUDA_ENTRY STV_DEFAULT"
_Z19init_is_valid_nodesPii:
.text._Z19init_is_valid_nodesPii:
        /* <DEDUP_REMOVED lines=10> */
[----:B------:R-:W-:Y:S02]  /*00a0*/  HFMA2 R7, -RZ, RZ, 0, 5.9604644775390625e-08 ;  /* 0x00000001ff077431 */ /* 0x000fe400000001ff */
[----:B0-----:R-:W-:-:S05]  /*00b0*/  IMAD.WIDE R2, R5, 0x4, R2 ;  /* 0x0000000405027825 */ /* 0x001fca00078e0202 */
[----:B-1----:R-:W-:Y:S01]  /*00c0*/  STG.E desc[UR4][R2.64], R7 ;  /* 0x0000000702007986 */ /* 0x002fe2000c101904 */
[----:B------:R-:W-:Y:S05]  /*00d0*/  EXIT ;  /* 0x000000000000794d */ /* 0x000fea0003800000 */
.L_x_1:
        /* <DEDUP_REMOVED lines=10> */
.L_x_58:


//--------------------- .text._Z12updateActiveiPfS_Pi --------------------------
	.section	.text._Z12updateActiveiPfS_Pi,"ax",@progbits
	.align	128
        .global         _Z12updateActiveiPfS_Pi
        .type           _Z12updateActiveiPfS_Pi,@function
        .size           _Z12updateActiveiPfS_Pi,(.L_x_59 - _Z12updateActiveiPfS_Pi)
        .other          _Z12updateActiveiPfS_Pi,@"STO_CUDA_ENTRY STV_DEFAULT"
_Z12updateActiveiPfS_Pi:
.text._Z12updateActiveiPfS_Pi:
[----:B------:R-:W-:Y:S01]  /*0000*/  LDC R1, c[0x0][0x37c] ;  /* 0x0000df00ff017b82 */ /* 0x000fe20000000800 */
[----:B------:R-:W0:Y:S01]  /*0010*/  S2R R11, SR_CTAID.X ;  /* 0x00000000000b7919 */ /* 0x000e220000002500 */
[----:B------:R-:W0:Y:S01]  /*0020*/  LDCU UR4, c[0x0][0x360] ;  /* 0x00006c00ff0477ac */ /* 0x000e220008000800 */
[----:B------:R-:W0:Y:S01]  /*0030*/  S2R R0, SR_TID.X ;  /* 0x0000000000007919 */ /* 0x000e220000002100 */
[----:B------:R-:W1:Y:S01]  /*0040*/  LDCU UR5, c[0x0][0x380] ;  /* 0x00007000ff0577ac */ /* 0x000e620008000800 */
[----:B0-----:R-:W-:-:S05]  /*0050*/  IMAD R11, R11, UR4, R0 ;  /* 0x000000040b0b7c24 */ /* 0x001fca000f8e0200 */
[----:B-1----:R-:W-:-:S13]  /*0060*/  ISETP.GE.AND P0, PT, R11, UR5, PT ;  /* 0x000000050b007c0c */ /* 0x002fda000bf06270 */
[----:B------:R-:W-:Y:S05]  /*0070*/  @P0 EXIT ;  /* 0x000000000000094d */ /* 0x000fea0003800000 */
[----:B------:R-:W0:Y:S01]  /*0080*/  LDC.64 R2, c[0x0][0x398] ;  /* 0x0000e600ff027b82 */ /* 0x000e220000000a00 */
[----:B------:R-:W1:Y:S01]  /*0090*/  LDCU.64 UR4, c[0x0][0x358] ;  /* 0x00006b00ff0477ac */ /* 0x000e620008000a00 */
[----:B0-----:R-:W-:-:S05]  /*00a0*/  IMAD.WIDE R2, R11, 0x4, R2 ;  /* 0x000000040b027825 */ /* 0x001fca00078e0202 */
[----:B-1----:R-:W2:Y:S02]  /*00b0*/  LDG.E R0, desc[UR4][R2.64] ;  /* 0x0000000402007981 */ /* 0x002ea4000c1e1900 */
[----:B--2---:R-:W-:-:S13]  /*00c0*/  ISETP.NE.AND P0, PT, R0, 0x1, PT ;  /* 0x000000010000780c */ /* 0x004fda0003f05270 */
[----:B------:R-:W-:Y:S05]  /*00d0*/  @P0 EXIT ;  /* 0x000000000000094d */ /* 0x000fea0003800000 */
[----:B------:R-:W0:Y:S08]  /*00e0*/  LDC.64 R4, c[0x0][0x388] ;  /* 0x0000e200ff047b82 */ /* 0x000e300000000a00 */
[----:B------:R-:W1:Y:S08]  /*00f0*/  LDC.64 R6, c[0x0][0x390] ;  /* 0x0000e400ff067b82 */ /* 0x000e700000000a00 */
[----:B------:R-:W2:Y:S01]  /*0100*/  LDC.64 R8, c[0x4][RZ] ;  /* 0x01000000ff087b82 */ /* 0x000ea20000000a00 */
[----:B0-----:R-:W-:-:S06]  /*0110*/  IMAD.WIDE R4, R11, 0x4, R4 ;  /* 0x000000040b047825 */ /* 0x001fcc00078e0204 */
[----:B------:R-:W3:Y:S01]  /*0120*/  LDG.E R4, desc[UR4][R4.64] ;  /* 0x0000000404047981 */ /* 0x000ee2000c1e1900 */
[----:B-1----:R-:W-:-:S06]  /*0130*/  IMAD.WIDE R6, R11, 0x4, R6 ;  /* 0x000000040b067825 */ /* 0x002fcc00078e0206 */
[----:B------:R-:W3:Y:S04]  /*0140*/  LDG.E R7, desc[UR4][R6.64] ;  /* 0x0000000406077981 */ /* 0x000ee8000c1e1900 */
[----:B--2---:R-:W2:Y:S01]  /*0150*/  LDG.E R9, desc[UR4][R8.64] ;  /* 0x0000000408097981 */ /* 0x004ea2000c1e1900 */
[----:B---3--:R-:W-:-:S05]  /*0160*/  FADD R0, R4, -R7 ;  /* 0x8000000704007221 */ /* 0x008fca0000000000 */
[----:B--2---:R-:W-:-:S04]  /*0170*/  FSETP.GT.AND P0, PT, |R0|, R9, PT ;  /* 0x000000090000720b */ /* 0x004fc80003f04200 */
[----:B------:R-:W-:-:S05]  /*0180*/  SEL R11, RZ, 0x1, !P0 ;  /* 0x00000001ff0b7807 */ /* 0x000fca0004000000 */
[----:B------:R-:W-:Y:S01]  /*0190*/  STG.E desc[UR4][R2.64], R11 ;  /* 0x0000000b02007986 */ /* 0x000fe2000c101904 */
[----:B------:R-:W-:Y:S05]  /*01a0*/  EXIT ;  /* 0x000000000000794d */ /* 0x000fea0003800000 */
.L_x_2:
        /* <DEDUP_REMOVED lines=13> */
.L_x_59:


//--------------------- .text._Z12computeValueiPfS_PKiS1_S1_S1_Pi --------------------------
	.section	.text._Z12computeValueiPfS_PKiS1_S1_S1_Pi,"ax",@progbits
	.align	128
        .global         _Z12computeValueiPfS_PKiS1_S1_S1_Pi
        .type           _Z12computeValueiPfS_PKiS1_S1_S1_Pi,@function
        .size           _Z12computeValueiPfS_PKiS1_S1_S1_Pi,(.L_x_56 - _Z12computeValueiPfS_PKiS1_S1_S1_Pi)
        .other          _Z12computeValueiPfS_PKiS1_S1_S1_Pi,@"STO_CUDA_ENTRY STV_DEFAULT"
_Z12computeValueiPfS_PKiS1_S1_S1_Pi:
.text._Z12computeValueiPfS_PKiS1_S1_S1_Pi:
[----:B------:R-:W-:Y:S01]  /*0000*/  LDC R1, c[0x0][0x37c] ;  /* 0x0000df00ff017b82 */ /* 0x000fe20000000800 */
[----:B------:R-:W0:Y:S07]  /*0010*/  S2R R4, SR_TID.X ;  /* 0x0000000000047919 */ /* 0x000e2e0000002100 */
[----:B------:R-:W1:Y:S01]  /*0020*/  S2UR UR5, SR_CgaCtaId ;  /* 0x00000000000579c3 */ /* 0x000e620000008800 */
[----:B------:R-:W0:Y:S01]  /*0030*/  LDCU UR6, c[0x0][0x360] ;  /* 0x00006c00ff0677ac */ /* 0x000e220008000800 */
[----:B------:R-:W-:Y:S01]  /*0040*/  HFMA2 R5, -RZ, RZ, 1.5244140625, -0.0027313232421875 ;  /* 0x3e199998ff057431 */ /* 0x000fe200000001ff */
[----:B------:R-:W0:Y:S01]  /*0050*/  S2R R3, SR_CTAID.X ;  /* 0x0000000000037919 */ /* 0x000e220000002500 */
[----:B------:R-:W2:Y:S01]  /*0060*/  LDCU UR7, c[0x0][0x380] ;  /* 0x00007000ff0777ac */ /* 0x000ea20008000800 */
[----:B------:R-:W-:-:S02]  /*0070*/  UMOV UR4, 0x400 ;  /* 0x0000040000047882 */ /* 0x000fc40000000000 */
[----:B-1----:R-:W-:Y:S01]  /*0080*/  ULEA UR4, UR5, UR4, 0x18 ;  /* 0x0000000405047291 */ /* 0x002fe2000f8ec0ff */
[----:B0-----:R-:W-:-:S05]  /*0090*/  IMAD R3, R3, UR6, R4 ;  /* 0x0000000603037c24 */ /* 0x001fca000f8e0204 */
[----:B------:R-:W-:Y:S02]  /*00a0*/  LEA R4, R4, UR4, 0x2 ;  /* 0x0000000404047c11 */ /* 0x000fe4000f8e10ff */
[----:B--2---:R-:W-:-:S03]  /*00b0*/  ISETP.GE.AND P0, PT, R3, UR7, PT ;  /* 0x0000000703007c0c */ /* 0x004fc6000bf06270 */
[----:B------:R0:W-:Y:S10]  /*00c0*/  STS [R4], R5 ;  /* 0x0000000504007388 */ /* 0x0001f40000000800 */
[----:B0-----:R-:W-:Y:S05]  /*00d0*/  @P0 EXIT ;  /* 0x000000000000094d */ /* 0x001fea0003800000 */
[----:B------:R-:W0:Y:S01]  /*00e0*/  LDC.64 R6, c[0x0][0x3b8] ;  /* 0x0000ee00ff067b82 */ /* 0x000e220000000a00 */
[----:B------:R-:W1:Y:S01]  /*00f0*/  LDCU.64 UR4, c[0x0][0x358] ;  /* 0x00006b00ff0477ac */ /* 0x000e620008000a00 */
[----:B0-----:R-:W-:-:S06]  /*0100*/  IMAD.WIDE R6, R3, 0x4, R6 ;  /* 0x0000000403067825 */ /* 0x001fcc00078e0206 */
[----:B-1----:R-:W2:Y:S02]  /*0110*/  LDG.E R6, desc[UR4][R6.64] ;  /* 0x0000000406067981 */ /* 0x002ea4000c1e1900 */
[----:B--2---:R-:W-:-:S13]  /*0120*/  ISETP.NE.AND P0, PT, R6, 0x1, PT ;  /* 0x000000010600780c */ /* 0x004fda0003f05270 */
[----:B------:R-:W-:Y:S05]  /*0130*/  @P0 EXIT ;  /* 0x000000000000094d */ /* 0x000fea0003800000 */
[----:B------:R-:W0:Y:S02]  /*0140*/  LDC.64 R6, c[0x0][0x3a0] ;  /* 0x0000e800ff067b82 */ /* 0x000e240000000a00 */
[----:B0-----:R-:W-:-:S05]  /*0150*/  IMAD.WIDE R6, R3, 0x4, R6 ;  /* 0x0000000403067825 */ /* 0x001fca00078e0206 */
[----:B------:R-:W2:Y:S04]  /*0160*/  LDG.E R5, desc[UR4][R6.64] ;  /* 0x0000000406057981 */ /* 0x000ea8000c1e1900 */
[----:B------:R-:W2:Y:S01]  /*0170*/  LDG.E R0, desc[UR4][R6.64+0x4] ;  /* 0x0000040406007981 */ /* 0x000ea2000c1e1900 */
[----:B------:R-:W-:Y:S01]  /*0180*/  BSSY.RECONVERGENT B0, `(.L_x_3) ;  /* 0x000017e000007945 */ /* 0x000fe20003800200 */
[----:B------:R-:W-:Y:S02]  /*0190*/  MOV R19, 0x3e199998 ;  /* 0x3e19999800137802 */ /* 0x000fe40000000f00 */
[----:B--2---:R-:W-:-:S13]  /*01a0*/  ISETP.GE.AND P0, PT, R5, R0, PT ;  /* 0x000000000500720c */ /* 0x004fda0003f06270 */
[----:B------:R-:W-:Y:S05]  /*01b0*/  @P0 BRA `(.L_x_4) ;  /* 0x0000001400e80947 */ /* 0x000fea0003800000 */
[C---:B------:R-:W-:Y:S01]  /*01c0*/  VIADDMNMX R0, R5.reuse, 0x1, R0, !PT ;  /* 0x0000000105007846 */ /* 0x040fe20007800100 */
[----:B------:R-:W-:Y:S01]  /*01d0*/  BSSY.RECONVERGENT B3, `(.L_x_5) ;  /* 0x00000bc000037945 */ /* 0x000fe20003800200 */
[----:B------:R-:W-:Y:S02]  /*01e0*/  HFMA2 R19, -RZ, RZ, 1.5244140625, -0.0027313232421875 ;  /* 0x3e199998ff137431 */ /* 0x000fe400000001ff */
[CC--:B------:R-:W-:Y:S02]  /*01f0*/  IADD3 R2, PT, PT, R5.reuse, -R0.reuse, RZ ;  /* 0x8000000005027210 */ /* 0x0c0fe40007ffe0ff */
[----:B------:R-:W-:Y:S02]  /*0200*/  IADD3 R6, PT, PT, -R5, R0, RZ ;  /* 0x0000000005067210 */ /* 0x000fe40007ffe1ff */
[----:B------:R-:W-:Y:S02]  /*0210*/  ISETP.GT.U32.AND P0, PT, R2, -0x8, PT ;  /* 0xfffffff80200780c */ /* 0x000fe40003f04070 */
[----:B------:R-:W-:-:S11]  /*0220*/  LOP3.LUT R7, R6, 0x7, RZ, 0xc0, !PT ;  /* 0x0000000706077812 */ /* 0x000fd600078ec0ff */
[----:B------:R-:W-:Y:S05]  /*0230*/  @P0 BRA `(.L_x_6) ;  /* 0x0000000800d40947 */ /* 0x000fea0003800000 */
[----:B------:R-:W0:Y:S01]  /*0240*/  LDC.64 R12, c[0x0][0x3a8] ;  /* 0x0000ea00ff0c7b82 */ /* 0x000e220000000a00 */
[----:B------:R-:W-:Y:S02]  /*0250*/  LOP3.LUT R8, R6, 0xfffffff8, RZ, 0xc0, !PT ;  /* 0xfffffff806087812 */ /* 0x000fe400078ec0ff */
[----:B------:R-:W-:Y:S02]  /*0260*/  MOV R19, 0x3e199998 ;  /* 0x3e19999800137802 */ /* 0x000fe40000000f00 */
[----:B------:R-:W-:-:S03]  /*0270*/  IADD3 R8, PT, PT, -R8, RZ, RZ ;  /* 0x000000ff08087210 */ /* 0x000fc60007ffe1ff */
[----:B------:R-:W1:Y:S08]  /*0280*/  LDC.64 R16, c[0x0][0x388] ;  /* 0x0000e200ff107b82 */ /* 0x000e700000000a00 */
[----:B------:R-:W2:Y:S01]  /*0290*/  LDC.64 R14, c[0x0][0x398] ;  /* 0x0000e600ff0e7b82 */ /* 0x000ea20000000a00 */
[----:B0-----:R-:W-:-:S04]  /*02a0*/  IADD3 R12, P0, PT, R12, 0x10, RZ ;  /* 0x000000100c0c7810 */ /* 0x001fc80007f1e0ff */
[----:B------:R-:W-:-:S09]  /*02b0*/  IADD3.X R13, PT, PT, RZ, R13, RZ, P0, !PT ;  /* 0x0000000dff0d7210 */ /* 0x000fd200007fe4ff */
.L_x_23:
[----:B------:R-:W-:-:S05]  /*02c0*/  IMAD.WIDE R10, R5, 0x4, R12 ;  /* 0x00000004050a7825 */ /* 0x000fca00078e020c */
[----:B------:R-:W2:Y:S02]  /*02d0*/  LDG.E R21, desc[UR4][R10.64+-0x10] ;  /* 0xfffff0040a157981 */ /* 0x000ea4000c1e1900 */
[----:B--2---:R-:W-:-:S06]  /*02e0*/  IMAD.WIDE R24, R21, 0x4, R14 ;  /* 0x0000000415187825 */ /* 0x004fcc00078e020e */
[----:B------:R-:W2:Y:S01]  /*02f0*/  LDG.E R24, desc[UR4][R24.64] ;  /* 0x0000000418187981 */ /* 0x000ea2000c1e1900 */
[----:B-1----:R-:W-:-:S06]  /*0300*/  IMAD.WIDE R20, R21, 0x4, R16 ;  /* 0x0000000415147825 */ /* 0x002fcc00078e0210 */
[----:B------:R-:W3:Y:S01]  /*0310*/  LDG.E R20, desc[UR4][R20.64] ;  /* 0x0000000414147981 */ /* 0x000ee2000c1e1900 */
[----:B------:R-:W-:Y:S01]  /*0320*/  IADD3 R8, PT, PT, R8, 0x8, RZ ;  /* 0x0000000808087810 */ /* 0x000fe20007ffe0ff */
[----:B------:R-:W-:Y:S03]  /*0330*/  BSSY.RECONVERGENT B4, `(.L_x_7) ;  /* 0x000000f000047945 */ /* 0x000fe60003800200 */
[----:B------:R-:W-:Y:S02]  /*0340*/  ISETP.NE.AND P2, PT, R8, RZ, PT ;  /* 0x000000ff0800720c */ /* 0x000fe40003f45270 */
[----:B--2---:R-:W-:-:S04]  /*0350*/  I2FP.F32.S32 R18, R24 ;  /* 0x0000001800127245 */ /* 0x004fc80000201400 */
[----:B------:R-:W0:Y:S01]  /*0360*/  MUFU.RCP R0, R18 ;  /* 0x0000001200007308 */ /* 0x000e220000001000 */
[----:B---3--:R-:W-:-:S07]  /*0370*/  FMUL R23, R20, 0.85000002384185791016 ;  /* 0x3f59999a14177820 */ /* 0x008fce0000400000 */
[----:B------:R-:W1:Y:S01]  /*0380*/  FCHK P0, R23, R18 ;  /* 0x0000001217007302 */ /* 0x000e620000000000 */
[----:B0-----:R-:W-:-:S04]  /*0390*/  FFMA R9, -R18, R0, 1 ;  /* 0x3f80000012097423 */ /* 0x001fc80000000100 */
[----:B------:R-:W-:-:S04]  /*03a0*/  FFMA R0, R0, R9, R0 ;  /* 0x0000000900007223 */ /* 0x000fc80000000000 */
[----:B------:R-:W-:-:S04]  /*03b0*/  FFMA R9, R23, R0, RZ ;  /* 0x0000000017097223 */ /* 0x000fc800000000ff */
[----:B------:R-:W-:-:S04]  /*03c0*/  FFMA R2, -R18, R9, R23 ;  /* 0x0000000912027223 */ /* 0x000fc80000000117 */
[----:B------:R-:W-:Y:S01]  /*03d0*/  FFMA R0, R0, R2, R9 ;  /* 0x0000000200007223 */ /* 0x000fe20000000009 */
[----:B-1----:R-:W-:Y:S06]  /*03e0*/  @!P0 BRA `(.L_x_8) ;  /* 0x00000000000c8947 */ /* 0x002fec0003800000 */
[----:B------:R-:W-:Y:S02]  /*03f0*/  MOV R0, R18 ;  /* 0x0000001200007202 */ /* 0x000fe40000000f00 */
[----:B------:R-:W-:-:S07]  /*0400*/  MOV R2, 0x420 ;  /* 0x0000042000027802 */ /* 0x000fce0000000f00 */
[----:B------:R-:W-:Y:S05]  /*0410*/  CALL.REL.NOINC `($__internal_0_$__cuda_sm3x_div_rn_noftz_f32_slowpath) ;  /* 0x0000001400647944 */ /* 0x000fea0003c00000 */
.L_x_8:
[----:B------:R-:W-:Y:S05]  /*0420*/  BSYNC.RECONVERGENT B4 ;  /* 0x0000000000047941 */ /* 0x000fea0003800200 */
.L_x_7:
[----:B------:R-:W2:Y:S02]  /*0430*/  LDG.E R21, desc[UR4][R10.64+-0xc] ;  /* 0xfffff4040a157981 */ /* 0x000ea4000c1e1900 */
[----:B--2---:R-:W-:-:S06]  /*0440*/  IMAD.WIDE R24, R21, 0x4, R14 ;  /* 0x0000000415187825 */ /* 0x004fcc00078e020e */
[----:B------:R-:W2:Y:S01]  /*0450*/  LDG.E R24, desc[UR4][R24.64] ;  /* 0x0000000418187981 */ /* 0x000ea2000c1e1900 */
[----:B------:R-:W-:-:S06]  /*0460*/  IMAD.WIDE R20, R21, 0x4, R16 ;  /* 0x0000000415147825 */ /* 0x000fcc00078e0210 */
[----:B------:R-:W3:Y:S01]  /*0470*/  LDG.E R20, desc[UR4][R20.64] ;  /* 0x0000000414147981 */ /* 0x000ee2000c1e1900 */
[----:B------:R-:W-:Y:S01]  /*0480*/  BSSY.RECONVERGENT B4, `(.L_x_9) ;  /* 0x000000f000047945 */ /* 0x000fe20003800200 */
[----:B------:R-:W-:Y:S01]  /*0490*/  FADD R19, R0, R19 ;  /* 0x0000001300137221 */ /* 0x000fe20000000000 */
        /* <DEDUP_REMOVED lines=13> */
.L_x_10:
[----:B------:R-:W-:Y:S05]  /*0570*/  BSYNC.RECONVERGENT B4 ;  /* 0x0000000000047941 */ /* 0x000fea0003800200 */
.L_x_9:
        /* <DEDUP_REMOVED lines=20> */
.L_x_12:
[----:B------:R-:W-:Y:S05]  /*06c0*/  BSYNC.RECONVERGENT B4 ;  /* 0x0000000000047941 */ /* 0x000fea0003800200 */
.L_x_11:
        /* <DEDUP_REMOVED lines=20> */
.L_x_14:
[----:B------:R-:W-:Y:S05]  /*0810*/  BSYNC.RECONVERGENT B4 ;  /* 0x0000000000047941 */ /* 0x000fea0003800200 */
.L_x_13:
        /* <DEDUP_REMOVED lines=20> */
.L_x_16:
[----:B------:R-:W-:Y:S05]  /*0960*/  BSYNC.RECONVERGENT B4 ;  /* 0x0000000000047941 */ /* 0x000fea0003800200 */
.L_x_15:
        /* <DEDUP_REMOVED lines=20> */
.L_x_18:
[----:B------:R-:W-:Y:S05]  /*0ab0*/  BSYNC.RECONVERGENT B4 ;  /* 0x0000000000047941 */ /* 0x000fea0003800200 */
.L_x_17:
        /* <DEDUP_REMOVED lines=20> */
.L_x_20:
[----:B------:R-:W-:Y:S05]  /*0c00*/  BSYNC.RECONVERGENT B4 ;  /* 0x0000000000047941 */ /* 0x000fea0003800200 */
.L_x_19:
        /* <DEDUP_REMOVED lines=20> */
.L_x_22:
[----:B------:R-:W-:Y:S05]  /*0d50*/  BSYNC.RECONVERGENT B4 ;  /* 0x0000000000047941 */ /* 0x000fea0003800200 */
.L_x_21:
[----:B------:R-:W-:Y:S01]  /*0d60*/  FADD R19, R19, R0 ;  /* 0x0000000013137221 */ /* 0x000fe20000000000 */
[----:B------:R-:W-:Y:S01]  /*0d70*/  IADD3 R5, PT, PT, R5, 0x8, RZ ;  /* 0x0000000805057810 */ /* 0x000fe20007ffe0ff */
[----:B------:R-:W-:Y:S06]  /*0d80*/  @P2 BRA `(.L_x_23) ;  /* 0xfffffff4004c2947 */ /* 0x000fec000383ffff */
.L_x_6:
[----:B------:R-:W-:Y:S05]  /*0d90*/  BSYNC.RECONVERGENT B3 ;  /* 0x0000000000037941 */ /* 0x000fea0003800200 */
.L_x_5:
[----:B------:R-:W-:Y:S01]  /*0da0*/  ISETP.NE.AND P0, PT, R7, RZ, PT ;  /* 0x000000ff0700720c */ /* 0x000fe20003f05270 */
[----:B------:R-:W-:-:S12]  /*0db0*/  BSSY.RECONVERGENT B3, `(.L_x_24) ;  /* 0x00000b9000037945 */ /* 0x000fd80003800200 */
[----:B------:R-:W-:Y:S05]  /*0dc0*/  @!P0 BRA `(.L_x_25) ;  /* 0x0000000800dc8947 */ /* 0x000fea0003800000 */
[----:B------:R-:W-:Y:S01]  /*0dd0*/  ISETP.GE.U32.AND P0, PT, R7, 0x4, PT ;  /* 0x000000040700780c */ /* 0x000fe20003f06070 */
[----:B------:R-:W-:Y:S01]  /*0de0*/  BSSY.RECONVERGENT B4, `(.L_x_26) ;  /* 0x0000062000047945 */ /* 0x000fe20003800200 */
[----:B------:R-:W-:-:S11]  /*0df0*/  LOP3.LUT R7, R6, 0x3, RZ, 0xc0, !PT ;  /* 0x0000000306077812 */ /* 0x000fd600078ec0ff */
[----:B------:R-:W-:Y:S05]  /*0e00*/  @!P0 BRA `(.L_x_27) ;  /* 0x00000004007c8947 */ /* 0x000fea0003800000 */
[----:B------:R-:W0:Y:S08]  /*0e10*/  LDC.64 R10, c[0x0][0x3a8] ;  /* 0x0000ea00ff0a7b82 */ /* 0x000e300000000a00 */
[----:B------:R-:W1:Y:S08]  /*0e20*/  LDC.64 R12, c[0x0][0x398] ;  /* 0x0000e600ff0c7b82 */ /* 0x000e700000000a00 */
[----:B------:R-:W2:Y:S01]  /*0e30*/  LDC.64 R8, c[0x0][0x388] ;  /* 0x0000e200ff087b82 */ /* 0x000ea20000000a00 */
[----:B0-----:R-:W-:-:S05]  /*0e40*/  IMAD.WIDE R10, R5, 0x4, R10 ;  /* 0x00000004050a7825 */ /* 0x001fca00078e020a */
[----:B------:R-:W1:Y:S02]  /*0e50*/  LDG.E R15, desc[UR4][R10.64] ;  /* 0x000000040a0f7981 */ /* 0x000e64000c1e1900 */
[----:B-1----:R-:W-:-:S06]  /*0e60*/  IMAD.WIDE R12, R15, 0x4, R12 ;  /* 0x000000040f0c7825 */ /* 0x002fcc00078e020c */
[----:B------:R-:W3:Y:S01]  /*0e70*/  LDG.E R12, desc[UR4][R12.64] ;  /* 0x000000040c0c7981 */ /* 0x000ee2000c1e1900 */
[----:B--2---:R-:W-:-:S06]  /*0e80*/  IMAD.WIDE R8, R15, 0x4, R8 ;  /* 0x000000040f087825 */ /* 0x004fcc00078e0208 */
[----:B------:R-:W2:Y:S01]  /*0e90*/  LDG.E R8, desc[UR4][R8.64] ;  /* 0x0000000408087981 */ /* 0x000ea2000c1e1900 */
[----:B------:R-:W-:Y:S01]  /*0ea0*/  BSSY.RECONVERGENT B5, `(.L_x_28) ;  /* 0x000000e000057945 */ /* 0x000fe20003800200 */
[----:B---3--:R-:W-:-:S04]  /*0eb0*/  I2FP.F32.S32 R14, R12 ;  /* 0x0000000c000e7245 */ /* 0x008fc80000201400 */
[----:B------:R-:W0:Y:S01]  /*0ec0*/  MUFU.RCP R0, R14 ;  /* 0x0000000e00007308 */ /* 0x000e220000001000 */
[----:B--2---:R-:W-:-:S07]  /*0ed0*/  FMUL R23, R8, 0.85000002384185791016 ;  /* 0x3f59999a08177820 */ /* 0x004fce0000400000 */
        /* <DEDUP_REMOVED lines=10> */
.L_x_29:
[----:B------:R-:W-:Y:S05]  /*0f80*/  BSYNC.RECONVERGENT B5 ;  /* 0x0000000000057941 */ /* 0x000fea0003800200 */
.L_x_28:
[----:B------:R-:W2:Y:S01]  /*0f90*/  LDG.E R15, desc[UR4][R10.64+0x4] ;  /* 0x000004040a0f7981 */ /* 0x000ea2000c1e1900 */
[----:B------:R-:W2:Y:S08]  /*0fa0*/  LDC.64 R8, c[0x0][0x398] ;  /* 0x0000e600ff087b82 */ /* 0x000eb00000000a00 */
[----:B------:R-:W0:Y:S01]  /*0fb0*/  LDC.64 R12, c[0x0][0x388] ;  /* 0x0000e200ff0c7b82 */ /* 0x000e220000000a00 */
[----:B--2---:R-:W-:-:S06]  /*0fc0*/  IMAD.WIDE R8, R15, 0x4, R8 ;  /* 0x000000040f087825 */ /* 0x004fcc00078e0208 */
[----:B------:R-:W2:Y:S01]  /*0fd0*/  LDG.E R8, desc[UR4][R8.64] ;  /* 0x0000000408087981 */ /* 0x000ea2000c1e1900 */
[----:B0-----:R-:W-:-:S06]  /*0fe0*/  IMAD.WIDE R12, R15, 0x4, R12 ;  /* 0x000000040f0c7825 */ /* 0x001fcc00078e020c */
[----:B------:R-:W3:Y:S01]  /*0ff0*/  LDG.E R12, desc[UR4][R12.64] ;  /* 0x000000040c0c7981 */ /* 0x000ee2000c1e1900 */
[----:B------:R-:W-:Y:S01]  /*1000*/  BSSY.RECONVERGENT B5, `(.L_x_30) ;  /* 0x000000f000057945 */ /* 0x000fe20003800200 */
[----:B--2---:R-:W-:Y:S01]  /*1010*/  I2FP.F32.S32 R16, R8 ;  /* 0x0000000800107245 */ /* 0x004fe20000201400 */
[----:B------:R-:W-:-:S03]  /*1020*/  FADD R8, R19, R0 ;  /* 0x0000000013087221 */ /* 0x000fc60000000000 */
        /* <DEDUP_REMOVED lines=12> */
.L_x_31:
[----:B------:R-:W-:Y:S05]  /*10f0*/  BSYNC.RECONVERGENT B5 ;  /* 0x0000000000057941 */ /* 0x000fea0003800200 */
.L_x_30:
        /* <DEDUP_REMOVED lines=22> */
.L_x_33:
[----:B------:R-:W-:Y:S05]  /*1260*/  BSYNC.RECONVERGENT B5 ;  /* 0x0000000000057941 */ /* 0x000fea0003800200 */
.L_x_32:
        /* <DEDUP_REMOVED lines=22> */
.L_x_35:
[----:B------:R-:W-:Y:S05]  /*13d0*/  BSYNC.RECONVERGENT B5 ;  /* 0x0000000000057941 */ /* 0x000fea0003800200 */
.L_x_34:
[----:B------:R-:W-:Y:S01]  /*13e0*/  FADD R19, R8, R0 ;  /* 0x0000000008137221 */ /* 0x000fe20000000000 */
[----:B------:R-:W-:-:S07]  /*13f0*/  IADD3 R5, PT, PT, R5, 0x4, RZ ;  /* 0x0000000405057810 */ /* 0x000fce0007ffe0ff */
.L_x_27:
[----:B------:R-:W-:Y:S05]  /*1400*/  BSYNC.RECONVERGENT B4 ;  /* 0x0000000000047941 */ /* 0x000fea0003800200 */
.L_x_26:
[----:B------:R-:W-:-:S13]  /*1410*/  ISETP.NE.AND P0, PT, R7, RZ, PT ;  /* 0x000000ff0700720c */ /* 0x000fda0003f05270 */
[----:B------:R-:W-:Y:S05]  /*1420*/  @!P0 BRA `(.L_x_25) ;  /* 0x0000000400448947 */ /* 0x000fea0003800000 */
[----:B------:R-:W-:Y:S01]  /*1430*/  ISETP.NE.AND P0, PT, R7, 0x1, PT ;  /* 0x000000010700780c */ /* 0x000fe20003f05270 */
[----:B------:R-:W-:-:S12]  /*1440*/  BSSY.RECONVERGENT B4, `(.L_x_36) ;  /* 0x0000033000047945 */ /* 0x000fd80003800200 */
        /* <DEDUP_REMOVED lines=24> */
.L_x_39:
[----:B------:R-:W-:Y:S05]  /*15d0*/  BSYNC.RECONVERGENT B5 ;  /* 0x0000000000057941 */ /* 0x000fea0003800200 */
.L_x_38:
        /* <DEDUP_REMOVED lines=22> */
.L_x_41:
[----:B------:R-:W-:Y:S05]  /*1740*/  BSYNC.RECONVERGENT B5 ;  /* 0x0000000000057941 */ /* 0x000fea0003800200 */
.L_x_40:
[----:B------:R-:W-:Y:S01]  /*1750*/  FADD R19, R19, R0 ;  /* 0x0000000013137221 */ /* 0x000fe20000000000 */
[----:B------:R-:W-:-:S07]  /*1760*/  IADD3 R5, PT, PT, R5, 0x2, RZ ;  /* 0x0000000205057810 */ /* 0x000fce0007ffe0ff */
.L_x_37:
[----:B------:R-:W-:Y:S05]  /*1770*/  BSYNC.RECONVERGENT B4 ;  /* 0x0000000000047941 */ /* 0x000fea0003800200 */
.L_x_36:
[----:B------:R-:W-:-:S04]  /*1780*/  LOP3.LUT R6, R6, 0x1, RZ, 0xc0, !PT ;  /* 0x0000000106067812 */ /* 0x000fc800078ec0ff */
[----:B------:R-:W-:-:S13]  /*1790*/  ISETP.NE.U32.AND P0, PT, R6, 0x1, PT ;  /* 0x000000010600780c */ /* 0x000fda0003f05070 */
[----:B------:R-:W-:Y:S05]  /*17a0*/  @P0 BRA `(.L_x_25) ;  /* 0x0000000000640947 */ /* 0x000fea0003800000 */
[----:B------:R-:W0:Y:S08]  /*17b0*/  LDC.64 R6, c[0x0][0x3a8] ;  /* 0x0000ea00ff067b82 */ /* 0x000e300000000a00 */
[----:B------:R-:W1:Y:S08]  /*17c0*/  LDC.64 R10, c[0x0][0x398] ;  /* 0x0000e600ff0a7b82 */ /* 0x000e700000000a00 */
[----:B------:R-:W2:Y:S01]  /*17d0*/  LDC.64 R8, c[0x0][0x388] ;  /* 0x0000e200ff087b82 */ /* 0x000ea20000000a00 */
[----:B0-----:R-:W-:-:S06]  /*17e0*/  IMAD.WIDE R6, R5, 0x4, R6 ;  /* 0x0000000405067825 */ /* 0x001fcc00078e0206 */
        /* <DEDUP_REMOVED lines=19> */
.L_x_43:
[----:B------:R-:W-:Y:S05]  /*1920*/  BSYNC.RECONVERGENT B4 ;  /* 0x0000000000047941 */ /* 0x000fea0003800200 */
.L_x_42:
[----:B------:R-:W-:-:S07]  /*1930*/  FADD R19, R19, R0 ;  /* 0x0000000013137221 */ /* 0x000fce0000000000 */
.L_x_25:
[----:B------:R-:W-:Y:S05]  /*1940*/  BSYNC.RECONVERGENT B3 ;  /* 0x0000000000037941 */ /* 0x000fea0003800200 */
.L_x_24:
[----:B------:R0:W-:Y:S02]  /*1950*/  STS [R4], R19 ;  /* 0x0000001304007388 */ /* 0x0001e40000000800 */
.L_x_4:
[----:B------:R-:W-:Y:S05]  /*1960*/  BSYNC.RECONVERGENT B0 ;  /* 0x0000000000007941 */ /* 0x000fea0003800200 */
.L_x_3:
[----:B0-----:R-:W0:Y:S02]  /*1970*/  LDC.64 R4, c[0x0][0x390] ;  /* 0x0000e400ff047b82 */ /* 0x001e240000000a00 */
[----:B0-----:R-:W-:-:S05]  /*1980*/  IMAD.WIDE R2, R3, 0x4, R4 ;  /* 0x0000000403027825 */ /* 0x001fca00078e0204 */
[----:B------:R-:W-:Y:S01]  /*1990*/  STG.E desc[UR4][R2.64], R19 ;  /* 0x0000001302007986 */ /* 0x000fe2000c101904 */
[----:B------:R-:W-:Y:S05]  /*19a0*/  EXIT ;  /* 0x000000000000794d */ /* 0x000fea0003800000 */
        .weak           $__internal_0_$__cuda_sm3x_div_rn_noftz_f32_slowpath
        .type           $__internal_0_$__cuda_sm3x_div_rn_noftz_f32_slowpath,@function
        .size           $__internal_0_$__cuda_sm3x_div_rn_noftz_f32_slowpath,(.L_x_56 - $__internal_0_$__cuda_sm3x_div_rn_noftz_f32_slowpath)
$__internal_0_$__cuda_sm3x_div_rn_noftz_f32_slowpath:
[----:B------:R-:W-:Y:S01]  /*19b0*/  SHF.R.U32.HI R9, RZ, 0x17, R0 ;  /* 0x00000017ff097819 */ /* 0x000fe20000011600 */
[----:B------:R-:W-:Y:S01]  /*19c0*/  BSSY.RECONVERGENT B1, `(.L_x_44) ;  /* 0x0000063000017945 */ /* 0x000fe20003800200 */
[----:B------:R-:W-:Y:S02]  /*19d0*/  SHF.R.U32.HI R20, RZ, 0x17, R23 ;  /* 0x00000017ff147819 */ /* 0x000fe40000011617 */
[----:B------:R-:W-:Y:S02]  /*19e0*/  LOP3.LUT R9, R9, 0xff, RZ, 0xc0, !PT ;  /* 0x000000ff09097812 */ /* 0x000fe400078ec0ff */
[----:B------:R-:W-:Y:S02]  /*19f0*/  LOP3.LUT R20, R20, 0xff, RZ, 0xc0, !PT ;  /* 0x000000ff14147812 */ /* 0x000fe400078ec0ff */
[----:B------:R-:W-:Y:S02]  /*1a00*/  IADD3 R21, PT, PT, R9, -0x1, RZ ;  /* 0xffffffff09157810 */ /* 0x000fe40007ffe0ff */
[----:B------:R-:W-:-:S02]  /*1a10*/  IADD3 R18, PT, PT, R20, -0x1, RZ ;  /* 0xffffffff14127810 */ /* 0x000fc40007ffe0ff */
[----:B------:R-:W-:-:S04]  /*1a20*/  ISETP.GT.U32.AND P0, PT, R21, 0xfd, PT ;  /* 0x000000fd1500780c */ /* 0x000fc80003f04070 */
[----:B------:R-:W-:-:S13]  /*1a30*/  ISETP.GT.U32.OR P0, PT, R18, 0xfd, P0 ;  /* 0x000000fd1200780c */ /* 0x000fda0000704470 */
[----:B------:R-:W-:Y:S01]  /*1a40*/  @!P0 MOV R18, RZ ;  /* 0x000000ff00128202 */ /* 0x000fe20000000f00 */
[----:B------:R-:W-:Y:S06]  /*1a50*/  @!P0 BRA `(.L_x_45) ;  /* 0x0000000000608947 */ /* 0x000fec0003800000 */
[----:B------:R-:W-:Y:S02]  /*1a60*/  FSETP.GTU.FTZ.AND P0, PT, |R23|, +INF , PT ;  /* 0x7f8000001700780b */ /* 0x000fe40003f1c200 */
[----:B------:R-:W-:-:S04]  /*1a70*/  FSETP.GTU.FTZ.AND P1, PT, |R0|, +INF , PT ;  /* 0x7f8000000000780b */ /* 0x000fc80003f3c200 */
[----:B------:R-:W-:-:S13]  /*1a80*/  PLOP3.LUT P0, PT, P0, P1, PT, 0xf8, 0x8f ;  /* 0x00000000008f781c */ /* 0x000fda0000703f70 */
[----:B------:R-:W-:Y:S05]  /*1a90*/  @P0 BRA `(.L_x_46) ;  /* 0x0000000400500947 */ /* 0x000fea0003800000 */
[----:B------:R-:W-:-:S13]  /*1aa0*/  LOP3.LUT P0, RZ, R0, 0x7fffffff, R23, 0xc8, !PT ;  /* 0x7fffffff00ff7812 */ /* 0x000fda000780c817 */
[----:B------:R-:W-:Y:S05]  /*1ab0*/  @!P0 BRA `(.L_x_47) ;  /* 0x0000000400408947 */ /* 0x000fea0003800000 */
[C---:B------:R-:W-:Y:S02]  /*1ac0*/  FSETP.NEU.FTZ.AND P3, PT, |R23|.reuse, +INF , PT ;  /* 0x7f8000001700780b */ /* 0x040fe40003f7d200 */
[----:B------:R-:W-:Y:S02]  /*1ad0*/  FSETP.NEU.FTZ.AND P1, PT, |R0|, +INF , PT ;  /* 0x7f8000000000780b */ /* 0x000fe40003f3d200 */
[----:B------:R-:W-:-:S11]  /*1ae0*/  FSETP.NEU.FTZ.AND P0, PT, |R23|, +INF , PT ;  /* 0x7f8000001700780b */ /* 0x000fd60003f1d200 */
[----:B------:R-:W-:Y:S05]  /*1af0*/  @!P1 BRA !P3, `(.L_x_47) ;  /* 0x0000000400309947 */ /* 0x000fea0005800000 */
[----:B------:R-:W-:-:S04]  /*1b00*/  LOP3.LUT P3, RZ, R23, 0x7fffffff, RZ, 0xc0, !PT ;  /* 0x7fffffff17ff7812 */ /* 0x000fc8000786c0ff */
[----:B------:R-:W-:-:S13]  /*1b10*/  PLOP3.LUT P1, PT, P1, P3, PT, 0x2f, 0xf2 ;  /* 0x0000000000f2781c */ /* 0x000fda0000f26577 */
[----:B------:R-:W-:Y:S05]  /*1b20*/  @P1 BRA `(.L_x_48) ;  /* 0x00000004001c1947 */ /* 0x000fea0003800000 */
[----:B------:R-:W-:-:S04]  /*1b30*/  LOP3.LUT P1, RZ, R0, 0x7fffffff, RZ, 0xc0, !PT ;  /* 0x7fffffff00ff7812 */ /* 0x000fc8000782c0ff */
[----:B------:R-:W-:-:S13]  /*1b40*/  PLOP3.LUT P0, PT, P0, P1, PT, 0x2f, 0xf2 ;  /* 0x0000000000f2781c */ /* 0x000fda0000702577 */
[----:B------:R-:W-:Y:S05]  /*1b50*/  @P0 BRA `(.L_x_49) ;  /* 0x0000000400040947 */ /* 0x000fea0003800000 */
[----:B------:R-:W-:Y:S02]  /*1b60*/  IADD3 R18, PT, PT, R20, -0x1, RZ ;  /* 0xffffffff14127810 */ /* 0x000fe40007ffe0ff */
[----:B------:R-:W-:Y:S02]  /*1b70*/  ISETP.GE.AND P1, PT, R21, RZ, PT ;  /* 0x000000ff1500720c */ /* 0x000fe40003f26270 */
[----:B------:R-:W-:-:S11]  /*1b80*/  ISETP.GE.AND P0, PT, R18, RZ, PT ;  /* 0x000000ff1200720c */ /* 0x000fd60003f06270 */
[----:B------:R-:W-:Y:S02]  /*1b90*/  @!P1 FFMA R0, R0, 1.84467440737095516160e+19, RZ ;  /* 0x5f80000000009823 */ /* 0x000fe400000000ff */
[----:B------:R-:W-:Y:S01]  /*1ba0*/  @P0 MOV R18, RZ ;  /* 0x000000ff00120202 */ /* 0x000fe20000000f00 */
[----:B------:R-:W-:Y:S01]  /*1bb0*/  @!P0 FFMA R23, R23, 1.84467440737095516160e+19, RZ ;  /* 0x5f80000017178823 */ /* 0x000fe200000000ff */
[----:B------:R-:W-:-:S04]  /*1bc0*/  @!P0 MOV R18, 0xffffffc0 ;  /* 0xffffffc000128802 */ /* 0x000fc80000000f00 */
[----:B------:R-:W-:-:S07]  /*1bd0*/  @!P1 IADD3 R18, PT, PT, R18, 0x40, RZ ;  /* 0x0000004012129810 */ /* 0x000fce0007ffe0ff */
.L_x_45:
[----:B------:R-:W-:Y:S01]  /*1be0*/  LEA R21, R9, 0xc0800000, 0x17 ;  /* 0xc080000009157811 */ /* 0x000fe200078eb8ff */
[----:B------:R-:W-:Y:S01]  /*1bf0*/  BSSY.RECONVERGENT B2, `(.L_x_50) ;  /* 0x0000036000027945 */ /* 0x000fe20003800200 */
[----:B------:R-:W-:Y:S02]  /*1c00*/  IADD3 R20, PT, PT, R20, -0x7f, RZ ;  /* 0xffffff8114147810 */ /* 0x000fe40007ffe0ff */
[----:B------:R-:W-:-:S03]  /*1c10*/  IADD3 R24, PT, PT, -R21, R0, RZ ;  /* 0x0000000015187210 */ /* 0x000fc60007ffe1ff */
[----:B------:R-:W-:Y:S01]  /*1c20*/  IMAD R0, R20, -0x800000, R23 ;  /* 0xff80000014007824 */ /* 0x000fe200078e0217 */
[----:B------:R-:W0:Y:S01]  /*1c30*/  MUFU.RCP R22, R24 ;  /* 0x0000001800167308 */ /* 0x000e220000001000 */
[----:B------:R-:W-:-:S04]  /*1c40*/  FADD.FTZ R21, -R24, -RZ ;  /* 0x800000ff18157221 */ /* 0x000fc80000010100 */
[----:B0-----:R-:W-:-:S04]  /*1c50*/  FFMA R25, R22, R21, 1 ;  /* 0x3f80000016197423 */ /* 0x001fc80000000015 */
[----:B------:R-:W-:-:S04]  /*1c60*/  FFMA R25, R22, R25, R22 ;  /* 0x0000001916197223 */ /* 0x000fc80000000016 */
[----:B------:R-:W-:-:S04]  /*1c70*/  FFMA R22, R0, R25, RZ ;  /* 0x0000001900167223 */ /* 0x000fc800000000ff */
[----:B------:R-:W-:-:S04]  /*1c80*/  FFMA R23, R21, R22, R0 ;  /* 0x0000001615177223 */ /* 0x000fc80000000000 */
[----:B------:R-:W-:Y:S01]  /*1c90*/  FFMA R22, R25, R23, R22 ;  /* 0x0000001719167223 */ /* 0x000fe20000000016 */
[----:B------:R-:W-:-:S03]  /*1ca0*/  IADD3 R23, PT, PT, R20, 0x7f, -R9 ;  /* 0x0000007f14177810 */ /* 0x000fc60007ffe809 */
[----:B------:R-:W-:Y:S01]  /*1cb0*/  FFMA R21, R21, R22, R0 ;  /* 0x0000001615157223 */ /* 0x000fe20000000000 */
[----:B------:R-:W-:-:S03]  /*1cc0*/  IADD3 R23, PT, PT, R23, R18, RZ ;  /* 0x0000001217177210 */ /* 0x000fc60007ffe0ff */
[----:B------:R-:W-:-:S05]  /*1cd0*/  FFMA R0, R25, R21, R22 ;  /* 0x0000001519007223 */ /* 0x000fca0000000016 */
[----:B------:R-:W-:-:S04]  /*1ce0*/  SHF.R.U32.HI R9, RZ, 0x17, R0 ;  /* 0x00000017ff097819 */ /* 0x000fc80000011600 */
[----:B------:R-:W-:-:S04]  /*1cf0*/  LOP3.LUT R18, R9, 0xff, RZ, 0xc0, !PT ;  /* 0x000000ff09127812 */ /* 0x000fc800078ec0ff */
[----:B------:R-:W-:-:S04]  /*1d00*/  IADD3 R9, PT, PT, R18, R23, RZ ;  /* 0x0000001712097210 */ /* 0x000fc80007ffe0ff */
[----:B------:R-:W-:-:S04]  /*1d10*/  IADD3 R18, PT, PT, R9, -0x1, RZ ;  /* 0xffffffff09127810 */ /* 0x000fc80007ffe0ff */
[----:B------:R-:W-:-:S13]  /*1d20*/  ISETP.GE.U32.AND P0, PT, R18, 0xfe, PT ;  /* 0x000000fe1200780c */ /* 0x000fda0003f06070 */
[----:B------:R-:W-:Y:S05]  /*1d30*/  @!P0 BRA `(.L_x_51) ;  /* 0x0000000000808947 */ /* 0x000fea0003800000 */
[----:B------:R-:W-:-:S13]  /*1d40*/  ISETP.GT.AND P0, PT, R9, 0xfe, PT ;  /* 0x000000fe0900780c */ /* 0x000fda0003f04270 */
[----:B------:R-:W-:Y:S05]  /*1d50*/  @P0 BRA `(.L_x_52) ;  /* 0x00000000006c0947 */ /* 0x000fea0003800000 */
[----:B------:R-:W-:-:S13]  /*1d60*/  ISETP.GE.AND P0, PT, R9, 0x1, PT ;  /* 0x000000010900780c */ /* 0x000fda0003f06270 */
[----:B------:R-:W-:Y:S05]  /*1d70*/  @P0 BRA `(.L_x_53) ;  /* 0x0000000000740947 */ /* 0x000fea0003800000 */
[----:B------:R-:W-:Y:S02]  /*1d80*/  ISETP.GE.AND P0, PT, R9, -0x18, PT ;  /* 0xffffffe80900780c */ /* 0x000fe40003f06270 */
[----:B------:R-:W-:-:S11]  /*1d90*/  LOP3.LUT R0, R0, 0x80000000, RZ, 0xc0, !PT ;  /* 0x8000000000007812 */ /* 0x000fd600078ec0ff */
[----:B------:R-:W-:Y:S05]  /*1da0*/  @!P0 BRA `(.L_x_53) ;  /* 0x0000000000688947 */ /* 0x000fea0003800000 */
[CCC-:B------:R-:W-:Y:S01]  /*1db0*/  FFMA.RZ R18, R25.reuse, R21.reuse, R22.reuse ;  /* 0x0000001519127223 */ /* 0x1c0fe2000000c016 */
[CCC-:B------:R-:W-:Y:S01]  /*1dc0*/  FFMA.RP R20, R25.reuse, R21.reuse, R22.reuse ;  /* 0x0000001519147223 */ /* 0x1c0fe20000008016 */
[----:B------:R-:W-:Y:S01]  /*1dd0*/  FFMA.RM R25, R25, R21, R22 ;  /* 0x0000001519197223 */ /* 0x000fe20000004016 */
[C---:B------:R-:W-:Y:S02]  /*1de0*/  IADD3 R21, PT, PT, R9.reuse, 0x20, RZ ;  /* 0x0000002009157810 */ /* 0x040fe40007ffe0ff */
[----:B------:R-:W-:Y:S02]  /*1df0*/  LOP3.LUT R18, R18, 0x7fffff, RZ, 0xc0, !PT ;  /* 0x007fffff12127812 */ /* 0x000fe400078ec0ff */
[C---:B------:R-:W-:Y:S02]  /*1e00*/  ISETP.NE.AND P3, PT, R9.reuse, RZ, PT ;  /* 0x000000ff0900720c */ /* 0x040fe40003f65270 */
[----:B------:R-:W-:Y:S02]  /*1e10*/  LOP3.LUT R18, R18, 0x800000, RZ, 0xfc, !PT ;  /* 0x0080000012127812 */ /* 0x000fe400078efcff */
[----:B------:R-:W-:-:S02]  /*1e20*/  ISETP.NE.AND P1, PT, R9, RZ, PT ;  /* 0x000000ff0900720c */ /* 0x000fc40003f25270 */
[----:B------:R-:W-:Y:S02]  /*1e30*/  IADD3 R9, PT, PT, -R9, RZ, RZ ;  /* 0x000000ff09097210 */ /* 0x000fe40007ffe1ff */
[----:B------:R-:W-:Y:S02]  /*1e40*/  SHF.L.U32 R21, R18, R21, RZ ;  /* 0x0000001512157219 */ /* 0x000fe400000006ff */
[----:B------:R-:W-:Y:S02]  /*1e50*/  FSETP.NEU.FTZ.AND P0, PT, R20, R25, PT ;  /* 0x000000191400720b */ /* 0x000fe40003f1d000 */
[----:B------:R-:W-:Y:S02]  /*1e60*/  SEL R9, R9, RZ, P3 ;  /* 0x000000ff09097207 */ /* 0x000fe40001800000 */
[----:B------:R-:W-:Y:S02]  /*1e70*/  ISETP.NE.AND P1, PT, R21, RZ, P1 ;  /* 0x000000ff1500720c */ /* 0x000fe40000f25270 */
[----:B------:R-:W-:-:S02]  /*1e80*/  SHF.R.U32.HI R20, RZ, R9, R18 ;  /* 0x00000009ff147219 */ /* 0x000fc40000011612 */
[----:B------:R-:W-:Y:S02]  /*1e90*/  PLOP3.LUT P0, PT, P0, P1, PT, 0xf8, 0x8f ;  /* 0x00000000008f781c */ /* 0x000fe40000703f70 */
[----:B------:R-:W-:Y:S02]  /*1ea0*/  SHF.R.U32.HI R18, RZ, 0x1, R20 ;  /* 0x00000001ff127819 */ /* 0x000fe40000011614 */
[----:B------:R-:W-:-:S04]  /*1eb0*/  SEL R9, RZ, 0x1, !P0 ;  /* 0x00000001ff097807 */ /* 0x000fc80004000000 */
[----:B------:R-:W-:-:S04]  /*1ec0*/  LOP3.LUT R9, R9, 0x1, R18, 0xf8, !PT ;  /* 0x0000000109097812 */ /* 0x000fc800078ef812 */
[----:B------:R-:W-:-:S04]  /*1ed0*/  LOP3.LUT R9, R9, R20, RZ, 0xc0, !PT ;  /* 0x0000001409097212 */ /* 0x000fc800078ec0ff */
[----:B------:R-:W-:-:S04]  /*1ee0*/  IADD3 R9, PT, PT, R18, R9, RZ ;  /* 0x0000000912097210 */ /* 0x000fc80007ffe0ff */
[----:B------:R-:W-:Y:S01]  /*1ef0*/  LOP3.LUT R0, R9, R0, RZ, 0xfc, !PT ;  /* 0x0000000009007212 */ /* 0x000fe200078efcff */
[----:B------:R-:W-:Y:S06]  /*1f00*/  BRA `(.L_x_53) ;  /* 0x0000000000107947 */ /* 0x000fec0003800000 */
.L_x_52:
[----:B------:R-:W-:-:S04]  /*1f10*/  LOP3.LUT R0, R0, 0x80000000, RZ, 0xc0, !PT ;  /* 0x8000000000007812 */ /* 0x000fc800078ec0ff */
[----:B------:R-:W-:Y:S01]  /*1f20*/  LOP3.LUT R0, R0, 0x7f800000, RZ, 0xfc, !PT ;  /* 0x7f80000000007812 */ /* 0x000fe200078efcff */
[----:B------:R-:W-:Y:S06]  /*1f30*/  BRA `(.L_x_53) ;  /* 0x0000000000047947 */ /* 0x000fec0003800000 */
.L_x_51:
[----:B------:R-:W-:-:S07]  /*1f40*/  LEA R0, R23, R0, 0x17 ;  /* 0x0000000017007211 */ /* 0x000fce00078eb8ff */
.L_x_53:
[----:B------:R-:W-:Y:S05]  /*1f50*/  BSYNC.RECONVERGENT B2 ;  /* 0x0000000000027941 */ /* 0x000fea0003800200 */
.L_x_50:
[----:B------:R-:W-:Y:S05]  /*1f60*/  BRA `(.L_x_54) ;  /* 0x0000000000207947 */ /* 0x000fea0003800000 */
.L_x_49:
[----:B------:R-:W-:-:S04]  /*1f70*/  LOP3.LUT R0, R0, 0x80000000, R23, 0x48, !PT ;  /* 0x8000000000007812 */ /* 0x000fc800078e4817 */
[----:B------:R-:W-:Y:S01]  /*1f80*/  LOP3.LUT R0, R0, 0x7f800000, RZ, 0xfc, !PT ;  /* 0x7f80000000007812 */ /* 0x000fe200078efcff */
[----:B------:R-:W-:Y:S06]  /*1f90*/  BRA `(.L_x_54) ;  /* 0x0000000000147947 */ /* 0x000fec0003800000 */
.L_x_48:
[----:B------:R-:W-:Y:S01]  /*1fa0*/  LOP3.LUT R0, R0, 0x80000000, R23, 0x48, !PT ;  /* 0x8000000000007812 */ /* 0x000fe200078e4817 */
[----:B------:R-:W-:Y:S06]  /*1fb0*/  BRA `(.L_x_54) ;  /* 0x00000000000c7947 */ /* 0x000fec0003800000 */
.L_x_47:
[----:B------:R-:W0:Y:S01]  /*1fc0*/  MUFU.RSQ R0, -QNAN ;  /* 0xffc0000000007908 */ /* 0x000e220000001400 */
[----:B------:R-:W-:Y:S05]  /*1fd0*/  BRA `(.L_x_54) ;  /* 0x0000000000047947 */ /* 0x000fea0003800000 */
.L_x_46:
[----:B------:R-:W-:-:S07]  /*1fe0*/  FADD.FTZ R0, R23, R0 ;  /* 0x0000000017007221 */ /* 0x000fce0000010000 */
.L_x_54:
[----:B------:R-:W-:Y:S05]  /*1ff0*/  BSYNC.RECONVERGENT B1 ;  /* 0x0000000000017941 */ /* 0x000fea0003800200 */
.L_x_44:
[----:B------:R-:W-:Y:S01]  /*2000*/  HFMA2 R21, -RZ, RZ, 0, 0 ;  /* 0x00000000ff157431 */ /* 0x000fe200000001ff */
[----:B------:R-:W-:-:S04]  /*2010*/  MOV R20, R2 ;  /* 0x0000000200147202 */ /* 0x000fc80000000f00 */
[----:B0-----:R-:W-:Y:S05]  /*2020*/  RET.REL.NODEC R20 `(_Z12computeValueiPfS_PKiS1_S1_S1_Pi) ;  /* 0xffffffdc14f47950 */ /* 0x001fea0003c3ffff */
.L_x_55:
        /* <DEDUP_REMOVED lines=13> */
.L_x_56:


//--------------------- .nv.global.init           --------------------------
	.section	.nv.global.init,"aw",@progbits
	.align	4
.nv.global.init:
	.type		epsilon,@object
	.size		epsilon,(.L_0 - epsilon)
	.other		epsilon,@"STV_DEFAULT STO_CUDA_MANAGED"
epsilon:
        /*0000*/ 	.byte	0x52, 0x49, 0x1d, 0x39
.L_0:


//--------------------- .nv.shared.reserved.0     --------------------------
	.section	.nv.shared.reserved.0,"aw",@nobits
	.weak		__nv_reservedSMEM_offset_0_alias
	.size		__nv_reservedSMEM_offset_0_alias, 0, 64
	.other		__nv_reservedSMEM_offset_0_alias,@"STO_CUDA_RESERVED_SHARED STV_DEFAULT"
__nv_reservedSMEM_offset_0_alias:
	.zero		0
	.zero		64


//--------------------- .nv.global                --------------------------
	.section	.nv.global,"aw",@nobits
	.align	4
.nv.global:
	.type		num_active_nodes,@object
	.size		num_active_nodes,(.L_1 - num_active_nodes)
	.other		num_active_nodes,@"STV_DEFAULT STO_CUDA_MANAGED"
num_active_nodes:
	.zero		4
.L_1:


//--------------------- .nv.shared._Z12computeValueiPfS_PKiS1_S1_S1_Pi --------------------------
	.section	.nv.shared._Z12computeValueiPfS_PKiS1_S1_S1_Pi,"aw",@nobits
	.sectionflags	@""
	.align	4
.nv.shared._Z12computeValueiPfS_PKiS1_S1_S1_Pi:
	.zero		3072


//--------------------- .nv.constant0._Z22update_activenodes_numPii --------------------------
	.section	.nv.constant0._Z22update_activenodes_numPii,"a",@progbits
	.sectionflags	@""
	.align	4
.nv.constant0._Z22update_activenodes_numPii:
	.zero		908


//--------------------- .nv.constant0._Z19init_is_valid_nodesPii --------------------------
	.section	.nv.constant0._Z19init_is_valid_nodesPii,"a",@progbits
	.sectionflags	@""
	.align	4
.nv.constant0._Z19init_is_valid_nodesPii:
	.zero		908


//--------------------- .nv.constant0._Z12updateActiveiPfS_Pi --------------------------
	.section	.nv.constant0._Z12updateActiveiPfS_Pi,"a",@progbits
	.sectionflags	@""
	.align	4
.nv.constant0._Z12updateActiveiPfS_Pi:
	.zero		928


//--------------------- .nv.constant0._Z12computeValueiPfS_PKiS1_S1_S1_Pi --------------------------
	.section	.nv.constant0._Z12computeValueiPfS_PKiS1_S1_S1_Pi,"a",@progbits
	.sectionflags	@""
	.align	4
.nv.constant0._Z12computeValueiPfS_PKiS1_S1_S1_Pi:
	.zero		960


//--------------------- SYMBOLS --------------------------

	.type		.nv.reservedSmem.offset0,@object
	.size		.nv.reservedSmem.offset0,0x4
	.type		.nv.reservedSmem.cap,@object
	.size		.nv.reservedSmem.cap,0x4
